//
// Generated by NVIDIA NVVM Compiler
//
// Compiler Build ID: CL-36424714
// Cuda compilation tools, release 13.0, V13.0.88
// Based on NVVM 20.0.0
//

.version 9.0
.target sm_100
.address_size 64

	// .globl	_Z14Rgb2GrayKernelP6uchar3iiPh
.global .align 4 .u32 d_originalWidth;

.visible .entry _Z14Rgb2GrayKernelP6uchar3iiPh(
	.param .u64 .ptr .align 1 _Z14Rgb2GrayKernelP6uchar3iiPh_param_0,
	.param .u32 _Z14Rgb2GrayKernelP6uchar3iiPh_param_1,
	.param .u32 _Z14Rgb2GrayKernelP6uchar3iiPh_param_2,
	.param .u64 .ptr .align 1 _Z14Rgb2GrayKernelP6uchar3iiPh_param_3
)
{
	.reg .pred 	%p<4>;
	.reg .b16 	%rs<4>;
	.reg .b32 	%r<11>;
	.reg .b32 	%f<7>;
	.reg .b64 	%rd<11>;

	ld.param.u64 	%rd2, [_Z14Rgb2GrayKernelP6uchar3iiPh_param_0];
	ld.param.s32 	%rd4, [_Z14Rgb2GrayKernelP6uchar3iiPh_param_1];
	ld.param.u32 	%r1, [_Z14Rgb2GrayKernelP6uchar3iiPh_param_2];
	ld.param.u64 	%rd3, [_Z14Rgb2GrayKernelP6uchar3iiPh_param_3];
	mov.u32 	%r2, %ctaid.y;
	mov.u32 	%r3, %ntid.y;
	mov.u32 	%r4, %tid.y;
	mad.lo.s32 	%r5, %r2, %r3, %r4;
	cvt.u64.u32 	%rd5, %r5;
	mov.u32 	%r6, %ctaid.x;
	mov.u32 	%r7, %ntid.x;
	mov.u32 	%r8, %tid.x;
	mad.lo.s32 	%r9, %r6, %r7, %r8;
	cvt.u64.u32 	%rd6, %r9;
	mad.lo.s64 	%rd1, %rd4, %rd5, %rd6;
	setp.ge.u32 	%p1, %r5, %r1;
	setp.ge.u64 	%p2, %rd6, %rd4;
	or.pred  	%p3, %p1, %p2;
	@%p3 bra 	$L__BB0_2;
	cvta.to.global.u64 	%rd7, %rd2;
	cvta.to.global.u64 	%rd8, %rd3;
	mad.lo.s64 	%rd9, %rd1, 3, %rd7;
	ld.global.u8 	%rs1, [%rd9];
	cvt.rn.f32.u16 	%f1, %rs1;
	ld.global.u8 	%rs2, [%rd9+1];
	cvt.rn.f32.u16 	%f2, %rs2;
	mul.f32 	%f3, %f2, 0f3F1645A2;
	fma.rn.f32 	%f4, %f1, 0f3E991687, %f3;
	ld.global.u8 	%rs3, [%rd9+2];
	cvt.rn.f32.u16 	%f5, %rs3;
	fma.rn.f32 	%f6, %f5, 0f3DE978D5, %f4;
	cvt.rzi.u32.f32 	%r10, %f6;
	add.s64 	%rd10, %rd8, %rd1;
	st.global.u8 	[%rd10], %r10;
$L__BB0_2:
	ret;

}
	// .globl	_Z21pixelsImportantKernelPhiiPiS0_S0_
.visible .entry _Z21pixelsImportantKernelPhiiPiS0_S0_(
	.param .u64 .ptr .align 1 _Z21pixelsImportantKernelPhiiPiS0_S0__param_0,
	.param .u32 _Z21pixelsImportantKernelPhiiPiS0_S0__param_1,
	.param .u32 _Z21pixelsImportantKernelPhiiPiS0_S0__param_2,
	.param .u64 .ptr .align 1 _Z21pixelsImportantKernelPhiiPiS0_S0__param_3,
	.param .u64 .ptr .align 1 _Z21pixelsImportantKernelPhiiPiS0_S0__param_4,
	.param .u64 .ptr .align 1 _Z21pixelsImportantKernelPhiiPiS0_S0__param_5
)
{
	.reg .pred 	%p<7>;
	.reg .b32 	%r<83>;
	.reg .b64 	%rd<34>;

	ld.param.u32 	%r3, [_Z21pixelsImportantKernelPhiiPiS0_S0__param_1];
	ld.param.u32 	%r5, [_Z21pixelsImportantKernelPhiiPiS0_S0__param_2];
	ld.param.u64 	%rd2, [_Z21pixelsImportantKernelPhiiPiS0_S0__param_3];
	ld.param.u64 	%rd3, [_Z21pixelsImportantKernelPhiiPiS0_S0__param_4];
	ld.param.u64 	%rd4, [_Z21pixelsImportantKernelPhiiPiS0_S0__param_5];
	mov.u32 	%r6, %ctaid.x;
	mov.u32 	%r7, %ntid.x;
	mov.u32 	%r8, %tid.x;
	mad.lo.s32 	%r1, %r6, %r7, %r8;
	mov.u32 	%r9, %ctaid.y;
	mov.u32 	%r10, %ntid.y;
	mov.u32 	%r11, %tid.y;
	mad.lo.s32 	%r12, %r9, %r10, %r11;
	setp.ge.s32 	%p1, %r1, %r3;
	setp.ge.s32 	%p2, %r12, %r5;
	or.pred  	%p3, %p1, %p2;
	@%p3 bra 	$L__BB1_2;
	ld.param.u64 	%rd33, [_Z21pixelsImportantKernelPhiiPiS0_S0__param_0];
	cvta.to.global.u64 	%rd5, %rd4;
	cvta.to.global.u64 	%rd6, %rd33;
	cvta.to.global.u64 	%rd7, %rd2;
	cvta.to.global.u64 	%rd8, %rd3;
	add.s32 	%r13, %r5, -1;
	add.s32 	%r14, %r3, -1;
	ld.global.u32 	%r15, [d_originalWidth];
	max.s32 	%r16, %r1, 1;
	max.u32 	%r17, %r12, 1;
	add.s32 	%r18, %r17, -1;
	mul.lo.s32 	%r19, %r15, %r18;
	cvt.s64.s32 	%rd9, %r19;
	cvt.u64.u32 	%rd10, %r16;
	add.s64 	%rd11, %rd9, %rd10;
	add.s64 	%rd12, %rd6, %rd11;
	ld.global.u8 	%r20, [%rd12+-1];
	ld.global.u32 	%r21, [%rd7];
	mul.lo.s32 	%r22, %r21, %r20;
	ld.global.u32 	%r23, [%rd8];
	mul.lo.s32 	%r24, %r23, %r20;
	max.s32 	%r25, %r1, 0;
	add.s32 	%r26, %r19, %r25;
	cvt.s64.s32 	%rd13, %r26;
	add.s64 	%rd14, %rd6, %rd13;
	ld.global.u8 	%r27, [%rd14];
	ld.global.u32 	%r28, [%rd7+4];
	mad.lo.s32 	%r29, %r28, %r27, %r22;
	ld.global.u32 	%r30, [%rd8+4];
	mad.lo.s32 	%r31, %r30, %r27, %r24;
	add.s32 	%r32, %r1, 1;
	setp.lt.s32 	%p4, %r1, -1;
	setp.lt.s32 	%p5, %r32, %r3;
	selp.b32 	%r33, %r32, %r14, %p5;
	selp.b32 	%r34, 0, %r33, %p4;
	add.s32 	%r35, %r19, %r34;
	cvt.s64.s32 	%rd15, %r35;
	add.s64 	%rd16, %rd6, %rd15;
	ld.global.u8 	%r36, [%rd16];
	ld.global.u32 	%r37, [%rd7+8];
	mad.lo.s32 	%r38, %r37, %r36, %r29;
	ld.global.u32 	%r39, [%rd8+8];
	mad.lo.s32 	%r40, %r39, %r36, %r31;
	mul.lo.s32 	%r41, %r15, %r12;
	cvt.s64.s32 	%rd17, %r41;
	add.s64 	%rd18, %rd17, %rd10;
	add.s64 	%rd19, %rd6, %rd18;
	ld.global.u8 	%r42, [%rd19+-1];
	ld.global.u32 	%r43, [%rd7+12];
	mad.lo.s32 	%r44, %r43, %r42, %r38;
	ld.global.u32 	%r45, [%rd8+12];
	mad.lo.s32 	%r46, %r45, %r42, %r40;
	add.s32 	%r47, %r41, %r25;
	cvt.s64.s32 	%rd20, %r47;
	add.s64 	%rd21, %rd6, %rd20;
	ld.global.u8 	%r48, [%rd21];
	ld.global.u32 	%r49, [%rd7+16];
	mad.lo.s32 	%r50, %r49, %r48, %r44;
	ld.global.u32 	%r51, [%rd8+16];
	mad.lo.s32 	%r52, %r51, %r48, %r46;
	add.s32 	%r53, %r41, %r34;
	cvt.s64.s32 	%rd22, %r53;
	add.s64 	%rd23, %rd6, %rd22;
	ld.global.u8 	%r54, [%rd23];
	ld.global.u32 	%r55, [%rd7+20];
	mad.lo.s32 	%r56, %r55, %r54, %r50;
	ld.global.u32 	%r57, [%rd8+20];
	mad.lo.s32 	%r58, %r57, %r54, %r52;
	add.s32 	%r59, %r12, 1;
	setp.lt.u32 	%p6, %r59, %r5;
	selp.b32 	%r60, %r59, %r13, %p6;
	mul.lo.s32 	%r61, %r15, %r60;
	cvt.s64.s32 	%rd24, %r61;
	add.s64 	%rd25, %rd24, %rd10;
	add.s64 	%rd26, %rd6, %rd25;
	ld.global.u8 	%r62, [%rd26+-1];
	ld.global.u32 	%r63, [%rd7+24];
	mad.lo.s32 	%r64, %r63, %r62, %r56;
	ld.global.u32 	%r65, [%rd8+24];
	mad.lo.s32 	%r66, %r65, %r62, %r58;
	add.s32 	%r67, %r61, %r25;
	cvt.s64.s32 	%rd27, %r67;
	add.s64 	%rd28, %rd6, %rd27;
	ld.global.u8 	%r68, [%rd28];
	ld.global.u32 	%r69, [%rd7+28];
	mad.lo.s32 	%r70, %r69, %r68, %r64;
	ld.global.u32 	%r71, [%rd8+28];
	mad.lo.s32 	%r72, %r71, %r68, %r66;
	add.s32 	%r73, %r61, %r34;
	cvt.s64.s32 	%rd29, %r73;
	add.s64 	%rd30, %rd6, %rd29;
	ld.global.u8 	%r74, [%rd30];
	ld.global.u32 	%r75, [%rd7+32];
	mad.lo.s32 	%r76, %r75, %r74, %r70;
	ld.global.u32 	%r77, [%rd8+32];
	mad.lo.s32 	%r78, %r77, %r74, %r72;
	abs.s32 	%r79, %r76;
	abs.s32 	%r80, %r78;
	add.s32 	%r81, %r80, %r79;
	add.s32 	%r82, %r41, %r1;
	mul.wide.s32 	%rd31, %r82, 4;
	add.s64 	%rd32, %rd5, %rd31;
	st.global.u32 	[%rd32], %r81;
$L__BB1_2:
	ret;

}
	// .globl	_Z13carvingKernelPiP6uchar3PhS_i
.visible .entry _Z13carvingKernelPiP6uchar3PhS_i(
	.param .u64 .ptr .align 1 _Z13carvingKernelPiP6uchar3PhS_i_param_0,
	.param .u64 .ptr .align 1 _Z13carvingKernelPiP6uchar3PhS_i_param_1,
	.param .u64 .ptr .align 1 _Z13carvingKernelPiP6uchar3PhS_i_param_2,
	.param .u64 .ptr .align 1 _Z13carvingKernelPiP6uchar3PhS_i_param_3,
	.param .u32 _Z13carvingKernelPiP6uchar3PhS_i_param_4
)
{
	.reg .pred 	%p<6>;
	.reg .b16 	%rs<21>;
	.reg .b32 	%r<36>;
	.reg .b64 	%rd<29>;

	ld.param.u64 	%rd10, [_Z13carvingKernelPiP6uchar3PhS_i_param_0];
	ld.param.u64 	%rd11, [_Z13carvingKernelPiP6uchar3PhS_i_param_1];
	ld.param.u64 	%rd12, [_Z13carvingKernelPiP6uchar3PhS_i_param_2];
	ld.param.u64 	%rd13, [_Z13carvingKernelPiP6uchar3PhS_i_param_3];
	ld.param.u32 	%r18, [_Z13carvingKernelPiP6uchar3PhS_i_param_4];
	cvta.to.global.u64 	%rd1, %rd13;
	cvta.to.global.u64 	%rd2, %rd12;
	cvta.to.global.u64 	%rd3, %rd11;
	cvta.to.global.u64 	%rd14, %rd10;
	mov.u32 	%r19, %ctaid.x;
	ld.global.u32 	%r20, [d_originalWidth];
	mul.lo.s32 	%r1, %r20, %r19;
	mul.wide.u32 	%rd15, %r19, 4;
	add.s64 	%rd16, %rd14, %rd15;
	ld.global.u32 	%r2, [%rd16];
	add.s32 	%r21, %r18, -1;
	setp.ge.s32 	%p1, %r2, %r21;
	@%p1 bra 	$L__BB2_7;
	not.b32 	%r22, %r2;
	add.s32 	%r23, %r18, %r22;
	and.b32  	%r3, %r23, 3;
	setp.eq.s32 	%p2, %r3, 0;
	mov.u32 	%r33, %r2;
	@%p2 bra 	$L__BB2_4;
	neg.s32 	%r32, %r3;
	add.s64 	%rd4, %rd2, 1;
	add.s32 	%r31, %r2, %r1;
	add.s64 	%rd5, %rd3, 2;
	add.s64 	%rd6, %rd1, 4;
	add.s32 	%r33, %r2, %r3;
$L__BB2_3:
	.pragma "nounroll";
	cvt.s64.s32 	%rd17, %r31;
	add.s64 	%rd18, %rd4, %rd17;
	mul.wide.s32 	%rd19, %r31, 3;
	add.s64 	%rd20, %rd5, %rd19;
	mul.wide.s32 	%rd21, %r31, 4;
	add.s64 	%rd22, %rd6, %rd21;
	ld.global.u8 	%rs1, [%rd20+1];
	ld.global.u8 	%rs2, [%rd20+2];
	ld.global.u8 	%rs3, [%rd20+3];
	st.global.u8 	[%rd20+-2], %rs1;
	st.global.u8 	[%rd20+-1], %rs2;
	st.global.u8 	[%rd20], %rs3;
	ld.global.u8 	%rs4, [%rd18];
	st.global.u8 	[%rd18+-1], %rs4;
	ld.global.u32 	%r24, [%rd22];
	st.global.u32 	[%rd22+-4], %r24;
	add.s32 	%r32, %r32, 1;
	setp.ne.s32 	%p3, %r32, 0;
	add.s32 	%r31, %r31, 1;
	@%p3 bra 	$L__BB2_3;
$L__BB2_4:
	sub.s32 	%r25, %r18, %r2;
	add.s32 	%r26, %r25, -2;
	setp.lt.u32 	%p4, %r26, 3;
	@%p4 bra 	$L__BB2_7;
	sub.s32 	%r35, %r33, %r18;
	add.s64 	%rd7, %rd3, 7;
	add.s32 	%r34, %r33, %r1;
	add.s64 	%rd8, %rd1, 8;
	add.s64 	%rd9, %rd2, 2;
$L__BB2_6:
	cvt.s64.s32 	%rd23, %r34;
	mul.wide.s32 	%rd24, %r34, 3;
	add.s64 	%rd25, %rd7, %rd24;
	mul.wide.s32 	%rd26, %r34, 4;
	add.s64 	%rd27, %rd8, %rd26;
	add.s64 	%rd28, %rd9, %rd23;
	ld.global.u8 	%rs5, [%rd25+-4];
	ld.global.u8 	%rs6, [%rd25+-3];
	ld.global.u8 	%rs7, [%rd25+-2];
	st.global.u8 	[%rd25+-7], %rs5;
	st.global.u8 	[%rd25+-6], %rs6;
	st.global.u8 	[%rd25+-5], %rs7;
	ld.global.u8 	%rs8, [%rd28+-1];
	st.global.u8 	[%rd28+-2], %rs8;
	ld.global.u32 	%r27, [%rd27+-4];
	st.global.u32 	[%rd27+-8], %r27;
	ld.global.u8 	%rs9, [%rd25+-1];
	ld.global.u8 	%rs10, [%rd25];
	ld.global.u8 	%rs11, [%rd25+1];
	st.global.u8 	[%rd25+-4], %rs9;
	st.global.u8 	[%rd25+-3], %rs10;
	st.global.u8 	[%rd25+-2], %rs11;
	ld.global.u8 	%rs12, [%rd28];
	st.global.u8 	[%rd28+-1], %rs12;
	ld.global.u32 	%r28, [%rd27];
	st.global.u32 	[%rd27+-4], %r28;
	ld.global.u8 	%rs13, [%rd25+2];
	ld.global.u8 	%rs14, [%rd25+3];
	ld.global.u8 	%rs15, [%rd25+4];
	st.global.u8 	[%rd25+-1], %rs13;
	st.global.u8 	[%rd25], %rs14;
	st.global.u8 	[%rd25+1], %rs15;
	ld.global.u8 	%rs16, [%rd28+1];
	st.global.u8 	[%rd28], %rs16;
	ld.global.u32 	%r29, [%rd27+4];
	st.global.u32 	[%rd27], %r29;
	ld.global.u8 	%rs17, [%rd25+5];
	ld.global.u8 	%rs18, [%rd25+6];
	ld.global.u8 	%rs19, [%rd25+7];
	st.global.u8 	[%rd25+2], %rs17;
	st.global.u8 	[%rd25+3], %rs18;
	st.global.u8 	[%rd25+4], %rs19;
	ld.global.u8 	%rs20, [%rd28+2];
	st.global.u8 	[%rd28+1], %rs20;
	ld.global.u32 	%r30, [%rd27+8];
	st.global.u32 	[%rd27+4], %r30;
	add.s32 	%r35, %r35, 4;
	add.s32 	%r34, %r34, 4;
	setp.ne.s32 	%p5, %r35, -1;
	@%p5 bra 	$L__BB2_6;
$L__BB2_7:
	ret;

}
	// .globl	_Z16seamsScoreKernelPiS_iii
.visible .entry _Z16seamsScoreKernelPiS_iii(
	.param .u64 .ptr .align 1 _Z16seamsScoreKernelPiS_iii_param_0,
	.param .u64 .ptr .align 1 _Z16seamsScoreKernelPiS_iii_param_1,
	.param .u32 _Z16seamsScoreKernelPiS_iii_param_2,
	.param .u32 _Z16seamsScoreKernelPiS_iii_param_3,
	.param .u32 _Z16seamsScoreKernelPiS_iii_param_4
)
{
	.reg .pred 	%p<46>;
	.reg .b32 	%r<138>;
	.reg .b64 	%rd<56>;

	ld.param.u64 	%rd11, [_Z16seamsScoreKernelPiS_iii_param_0];
	ld.param.u64 	%rd12, [_Z16seamsScoreKernelPiS_iii_param_1];
	ld.param.u32 	%r63, [_Z16seamsScoreKernelPiS_iii_param_2];
	ld.param.u32 	%r64, [_Z16seamsScoreKernelPiS_iii_param_3];
	ld.param.u32 	%r65, [_Z16seamsScoreKernelPiS_iii_param_4];
	cvta.to.global.u64 	%rd1, %rd12;
	cvta.to.global.u64 	%rd2, %rd11;
	mov.u32 	%r1, %ntid.x;
	shr.u32 	%r2, %r1, 1;
	mov.u32 	%r66, %ctaid.x;
	add.s32 	%r67, %r66, -1;
	mov.u32 	%r3, %tid.x;
	mad.lo.s32 	%r4, %r67, %r2, %r3;
	setp.ne.s32 	%p1, %r65, 0;
	setp.lt.s32 	%p2, %r4, 0;
	setp.ge.s32 	%p3, %r4, %r63;
	or.pred  	%p4, %p2, %p3;
	or.pred  	%p5, %p4, %p1;
	@%p5 bra 	$L__BB3_2;
	mul.wide.u32 	%rd13, %r4, 4;
	add.s64 	%rd14, %rd2, %rd13;
	ld.global.u32 	%r68, [%rd14];
	add.s64 	%rd15, %rd1, %rd13;
	st.global.u32 	[%rd15], %r68;
$L__BB3_2:
	setp.eq.s32 	%p6, %r65, 0;
	bar.sync 	0;
	selp.u32 	%r127, 1, 0, %p6;
	setp.le.u32 	%p7, %r2, %r127;
	add.s32 	%r126, %r65, %r127;
	setp.ge.s32 	%p8, %r126, %r64;
	or.pred  	%p9, %p7, %p8;
	@%p9 bra 	$L__BB3_44;
	add.s32 	%r7, %r63, -1;
	not.b32 	%r69, %r65;
	add.s32 	%r70, %r64, %r69;
	sub.s32 	%r71, %r70, %r127;
	not.b32 	%r72, %r127;
	add.s32 	%r73, %r2, %r72;
	min.u32 	%r8, %r71, %r73;
	and.b32  	%r74, %r8, 3;
	setp.eq.s32 	%p10, %r74, 3;
	@%p10 bra 	$L__BB3_13;
	add.s32 	%r76, %r8, 1;
	and.b32  	%r9, %r76, 3;
	mov.b32 	%r123, 0;
$L__BB3_5:
	.pragma "nounroll";
	shl.b32 	%r77, %r127, 1;
	sub.s32 	%r78, %r1, %r77;
	setp.ge.u32 	%p11, %r3, %r78;
	@%p11 bra 	$L__BB3_12;
	add.s32 	%r13, %r127, %r4;
	setp.lt.s32 	%p12, %r13, 0;
	setp.ge.s32 	%p13, %r13, %r63;
	or.pred  	%p14, %p12, %p13;
	@%p14 bra 	$L__BB3_12;
	ld.global.u32 	%r14, [d_originalWidth];
	mul.lo.s32 	%r15, %r14, %r126;
	sub.s32 	%r79, %r15, %r14;
	add.s32 	%r80, %r79, %r13;
	mul.wide.s32 	%rd16, %r80, 4;
	add.s64 	%rd3, %rd1, %rd16;
	ld.global.u32 	%r125, [%rd3];
	setp.eq.s32 	%p15, %r13, 0;
	@%p15 bra 	$L__BB3_9;
	ld.global.u32 	%r81, [%rd3+-4];
	min.s32 	%r125, %r81, %r125;
$L__BB3_9:
	setp.ge.s32 	%p16, %r13, %r7;
	@%p16 bra 	$L__BB3_11;
	ld.global.u32 	%r82, [%rd3+4];
	min.s32 	%r125, %r82, %r125;
$L__BB3_11:
	add.s32 	%r83, %r15, %r13;
	mul.wide.s32 	%rd17, %r83, 4;
	add.s64 	%rd18, %rd2, %rd17;
	ld.global.u32 	%r84, [%rd18];
	add.s32 	%r85, %r84, %r125;
	mul.wide.s32 	%rd19, %r14, 4;
	add.s64 	%rd20, %rd3, %rd19;
	st.global.u32 	[%rd20], %r85;
$L__BB3_12:
	bar.sync 	0;
	add.s32 	%r127, %r127, 1;
	add.s32 	%r126, %r127, %r65;
	add.s32 	%r123, %r123, 1;
	setp.ne.s32 	%p17, %r123, %r9;
	@%p17 bra 	$L__BB3_5;
$L__BB3_13:
	setp.lt.u32 	%p18, %r8, 3;
	@%p18 bra 	$L__BB3_44;
	cvt.s64.s32 	%rd27, %r4;
$L__BB3_15:
	shl.b32 	%r86, %r127, 1;
	sub.s32 	%r87, %r1, %r86;
	setp.ge.u32 	%p19, %r3, %r87;
	@%p19 bra 	$L__BB3_22;
	add.s32 	%r28, %r127, %r4;
	setp.lt.s32 	%p20, %r28, 0;
	setp.ge.s32 	%p21, %r28, %r63;
	or.pred  	%p22, %p20, %p21;
	@%p22 bra 	$L__BB3_22;
	ld.global.u32 	%r29, [d_originalWidth];
	mul.lo.s32 	%r30, %r29, %r126;
	sub.s32 	%r88, %r30, %r29;
	add.s32 	%r89, %r88, %r28;
	mul.wide.s32 	%rd21, %r89, 4;
	add.s64 	%rd4, %rd1, %rd21;
	ld.global.u32 	%r131, [%rd4];
	setp.eq.s32 	%p23, %r28, 0;
	@%p23 bra 	$L__BB3_19;
	ld.global.u32 	%r90, [%rd4+-4];
	min.s32 	%r131, %r90, %r131;
$L__BB3_19:
	setp.ge.s32 	%p24, %r28, %r7;
	@%p24 bra 	$L__BB3_21;
	ld.global.u32 	%r91, [%rd4+4];
	min.s32 	%r131, %r91, %r131;
$L__BB3_21:
	add.s32 	%r92, %r30, %r28;
	mul.wide.s32 	%rd22, %r92, 4;
	add.s64 	%rd23, %rd2, %rd22;
	ld.global.u32 	%r93, [%rd23];
	add.s32 	%r94, %r93, %r131;
	mul.wide.s32 	%rd24, %r29, 4;
	add.s64 	%rd25, %rd4, %rd24;
	st.global.u32 	[%rd25], %r94;
$L__BB3_22:
	bar.sync 	0;
	add.s32 	%r36, %r127, 1;
	add.s32 	%r37, %r36, %r65;
	shl.b32 	%r95, %r36, 1;
	sub.s32 	%r96, %r1, %r95;
	setp.ge.u32 	%p25, %r3, %r96;
	@%p25 bra 	$L__BB3_29;
	add.s32 	%r38, %r36, %r4;
	setp.lt.s32 	%p26, %r38, 0;
	setp.ge.s32 	%p27, %r38, %r63;
	or.pred  	%p28, %p26, %p27;
	@%p28 bra 	$L__BB3_29;
	ld.global.u32 	%r39, [d_originalWidth];
	add.s32 	%r97, %r127, %r65;
	mul.lo.s32 	%r98, %r39, %r97;
	cvt.s64.s32 	%rd26, %r98;
	cvt.s64.s32 	%rd28, %r127;
	add.s64 	%rd5, %rd28, %rd27;
	add.s64 	%rd29, %rd5, %rd26;
	shl.b64 	%rd30, %rd29, 2;
	add.s64 	%rd6, %rd1, %rd30;
	ld.global.u32 	%r133, [%rd6+4];
	setp.eq.s32 	%p29, %r38, 0;
	@%p29 bra 	$L__BB3_26;
	ld.global.u32 	%r99, [%rd6];
	min.s32 	%r133, %r99, %r133;
$L__BB3_26:
	setp.ge.s32 	%p30, %r38, %r7;
	@%p30 bra 	$L__BB3_28;
	ld.global.u32 	%r100, [%rd6+8];
	min.s32 	%r133, %r100, %r133;
$L__BB3_28:
	mul.lo.s32 	%r101, %r39, %r37;
	cvt.s64.s32 	%rd31, %r101;
	add.s64 	%rd32, %rd5, %rd31;
	shl.b64 	%rd33, %rd32, 2;
	add.s64 	%rd34, %rd2, %rd33;
	ld.global.u32 	%r102, [%rd34+4];
	add.s32 	%r103, %r102, %r133;
	add.s64 	%rd35, %rd1, %rd33;
	st.global.u32 	[%rd35+4], %r103;
$L__BB3_29:
	bar.sync 	0;
	add.s32 	%r45, %r127, 2;
	shl.b32 	%r104, %r45, 1;
	sub.s32 	%r105, %r1, %r104;
	setp.ge.u32 	%p31, %r3, %r105;
	@%p31 bra 	$L__BB3_36;
	add.s32 	%r46, %r45, %r4;
	setp.lt.s32 	%p32, %r46, 0;
	setp.ge.s32 	%p33, %r46, %r63;
	or.pred  	%p34, %p32, %p33;
	@%p34 bra 	$L__BB3_36;
	ld.global.u32 	%r47, [d_originalWidth];
	mul.lo.s32 	%r106, %r47, %r37;
	cvt.s64.s32 	%rd36, %r106;
	cvt.s64.s32 	%rd38, %r127;
	add.s64 	%rd7, %rd38, %rd27;
	add.s64 	%rd39, %rd7, %rd36;
	shl.b64 	%rd40, %rd39, 2;
	add.s64 	%rd8, %rd1, %rd40;
	ld.global.u32 	%r135, [%rd8+8];
	setp.eq.s32 	%p35, %r46, 0;
	@%p35 bra 	$L__BB3_33;
	ld.global.u32 	%r107, [%rd8+4];
	min.s32 	%r135, %r107, %r135;
$L__BB3_33:
	setp.ge.s32 	%p36, %r46, %r7;
	@%p36 bra 	$L__BB3_35;
	ld.global.u32 	%r108, [%rd8+12];
	min.s32 	%r135, %r108, %r135;
$L__BB3_35:
	mad.lo.s32 	%r109, %r47, %r37, %r47;
	cvt.s64.s32 	%rd41, %r109;
	add.s64 	%rd42, %rd7, %rd41;
	shl.b64 	%rd43, %rd42, 2;
	add.s64 	%rd44, %rd2, %rd43;
	ld.global.u32 	%r110, [%rd44+8];
	add.s32 	%r111, %r110, %r135;
	add.s64 	%rd45, %rd1, %rd43;
	st.global.u32 	[%rd45+8], %r111;
$L__BB3_36:
	bar.sync 	0;
	add.s32 	%r53, %r127, 3;
	shl.b32 	%r112, %r53, 1;
	sub.s32 	%r113, %r1, %r112;
	setp.ge.u32 	%p37, %r3, %r113;
	@%p37 bra 	$L__BB3_43;
	add.s32 	%r54, %r53, %r4;
	setp.lt.s32 	%p38, %r54, 0;
	setp.ge.s32 	%p39, %r54, %r63;
	or.pred  	%p40, %p38, %p39;
	@%p40 bra 	$L__BB3_43;
	ld.global.u32 	%r114, [d_originalWidth];
	add.s32 	%r115, %r37, 2;
	mul.lo.s32 	%r55, %r114, %r115;
	sub.s32 	%r116, %r55, %r114;
	cvt.s64.s32 	%rd46, %r116;
	cvt.s64.s32 	%rd48, %r127;
	add.s64 	%rd9, %rd48, %rd27;
	add.s64 	%rd49, %rd9, %rd46;
	shl.b64 	%rd50, %rd49, 2;
	add.s64 	%rd10, %rd1, %rd50;
	ld.global.u32 	%r137, [%rd10+12];
	setp.eq.s32 	%p41, %r54, 0;
	@%p41 bra 	$L__BB3_40;
	ld.global.u32 	%r117, [%rd10+8];
	min.s32 	%r137, %r117, %r137;
$L__BB3_40:
	setp.ge.s32 	%p42, %r54, %r7;
	@%p42 bra 	$L__BB3_42;
	ld.global.u32 	%r118, [%rd10+16];
	min.s32 	%r137, %r118, %r137;
$L__BB3_42:
	cvt.s64.s32 	%rd51, %r55;
	add.s64 	%rd52, %rd9, %rd51;
	shl.b64 	%rd53, %rd52, 2;
	add.s64 	%rd54, %rd2, %rd53;
	ld.global.u32 	%r119, [%rd54+12];
	add.s32 	%r120, %r119, %r137;
	add.s64 	%rd55, %rd1, %rd53;
	st.global.u32 	[%rd55+12], %r120;
$L__BB3_43:
	bar.sync 	0;
	add.s32 	%r127, %r127, 4;
	setp.lt.u32 	%p43, %r127, %r2;
	add.s32 	%r126, %r37, 3;
	setp.lt.s32 	%p44, %r126, %r64;
	and.pred  	%p45, %p43, %p44;
	@%p45 bra 	$L__BB3_15;
$L__BB3_44:
	ret;

}
	// .globl	_Z19forwardEnergyKernelPhiiPf
.visible .entry _Z19forwardEnergyKernelPhiiPf(
	.param .u64 .ptr .align 1 _Z19forwardEnergyKernelPhiiPf_param_0,
	.param .u32 _Z19forwardEnergyKernelPhiiPf_param_1,
	.param .u32 _Z19forwardEnergyKernelPhiiPf_param_2,
	.param .u64 .ptr .align 1 _Z19forwardEnergyKernelPhiiPf_param_3
)
{
	.reg .pred 	%p<9>;
	.reg .b16 	%rs<4>;
	.reg .b32 	%r<22>;
	.reg .b32 	%f<24>;
	.reg .b64 	%rd<17>;

	ld.param.u64 	%rd3, [_Z19forwardEnergyKernelPhiiPf_param_0];
	ld.param.u32 	%r6, [_Z19forwardEnergyKernelPhiiPf_param_1];
	ld.param.u32 	%r7, [_Z19forwardEnergyKernelPhiiPf_param_2];
	ld.param.u64 	%rd4, [_Z19forwardEnergyKernelPhiiPf_param_3];
	cvta.to.global.u64 	%rd1, %rd4;
	mov.u32 	%r9, %ctaid.x;
	mov.u32 	%r10, %ntid.x;
	mov.u32 	%r11, %tid.x;
	mad.lo.s32 	%r1, %r9, %r10, %r11;
	mov.u32 	%r12, %ctaid.y;
	mov.u32 	%r13, %ntid.y;
	mov.u32 	%r14, %tid.y;
	mad.lo.s32 	%r15, %r12, %r13, %r14;
	setp.ge.s32 	%p1, %r1, %r6;
	setp.ge.s32 	%p2, %r15, %r7;
	or.pred  	%p3, %p1, %p2;
	@%p3 bra 	$L__BB4_8;
	ld.global.u32 	%r3, [d_originalWidth];
	mad.lo.s32 	%r4, %r3, %r15, %r1;
	setp.ne.s32 	%p4, %r15, 0;
	@%p4 bra 	$L__BB4_3;
	mul.wide.s32 	%rd15, %r4, 4;
	add.s64 	%rd16, %rd1, %rd15;
	mov.b32 	%r21, 0;
	st.global.u32 	[%rd16], %r21;
	bra.uni 	$L__BB4_8;
$L__BB4_3:
	cvta.to.global.u64 	%rd5, %rd3;
	setp.lt.s32 	%p5, %r1, 1;
	setp.gt.s32 	%p6, %r1, 0;
	selp.s32 	%r16, -1, 0, %p6;
	add.s32 	%r17, %r4, %r16;
	cvt.s64.s32 	%rd6, %r17;
	add.s64 	%rd7, %rd5, %rd6;
	ld.global.u8 	%rs1, [%rd7];
	cvt.rn.f32.u16 	%f8, %rs1;
	add.s32 	%r5, %r6, -1;
	setp.lt.s32 	%p7, %r1, %r5;
	selp.u32 	%r18, 1, 0, %p7;
	add.s32 	%r19, %r4, %r18;
	cvt.s64.s32 	%rd8, %r19;
	add.s64 	%rd9, %rd5, %rd8;
	ld.global.u8 	%rs2, [%rd9];
	cvt.rn.f32.u16 	%f9, %rs2;
	sub.s32 	%r20, %r4, %r3;
	cvt.s64.s32 	%rd10, %r20;
	add.s64 	%rd11, %rd5, %rd10;
	ld.global.u8 	%rs3, [%rd11];
	cvt.rn.f32.u16 	%f10, %rs3;
	sub.f32 	%f11, %f9, %f8;
	abs.f32 	%f12, %f11;
	sub.f32 	%f13, %f10, %f8;
	abs.f32 	%f14, %f13;
	add.f32 	%f1, %f12, %f14;
	sub.f32 	%f15, %f10, %f9;
	abs.f32 	%f16, %f15;
	add.f32 	%f2, %f12, %f16;
	mul.wide.s32 	%rd12, %r20, 4;
	add.s64 	%rd2, %rd1, %rd12;
	ld.global.f32 	%f17, [%rd2];
	add.f32 	%f23, %f12, %f17;
	@%p5 bra 	$L__BB4_5;
	ld.global.f32 	%f18, [%rd2+-4];
	add.f32 	%f19, %f1, %f18;
	min.f32 	%f23, %f23, %f19;
$L__BB4_5:
	setp.ge.s32 	%p8, %r1, %r5;
	@%p8 bra 	$L__BB4_7;
	ld.global.f32 	%f20, [%rd2+4];
	add.f32 	%f21, %f2, %f20;
	min.f32 	%f23, %f23, %f21;
$L__BB4_7:
	mul.wide.s32 	%rd13, %r3, 4;
	add.s64 	%rd14, %rd2, %rd13;
	st.global.f32 	[%rd14], %f23;
$L__BB4_8:
	ret;

}
	// .globl	_Z18hybridEnergyKernelPiPfS0_ii
.visible .entry _Z18hybridEnergyKernelPiPfS0_ii(
	.param .u64 .ptr .align 1 _Z18hybridEnergyKernelPiPfS0_ii_param_0,
	.param .u64 .ptr .align 1 _Z18hybridEnergyKernelPiPfS0_ii_param_1,
	.param .u64 .ptr .align 1 _Z18hybridEnergyKernelPiPfS0_ii_param_2,
	.param .u32 _Z18hybridEnergyKernelPiPfS0_ii_param_3,
	.param .u32 _Z18hybridEnergyKernelPiPfS0_ii_param_4
)
{
	.reg .pred 	%p<4>;
	.reg .b32 	%r<16>;
	.reg .b32 	%f<6>;
	.reg .b64 	%rd<11>;

	ld.param.u64 	%rd1, [_Z18hybridEnergyKernelPiPfS0_ii_param_0];
	ld.param.u64 	%rd2, [_Z18hybridEnergyKernelPiPfS0_ii_param_1];
	ld.param.u64 	%rd3, [_Z18hybridEnergyKernelPiPfS0_ii_param_2];
	ld.param.u32 	%r3, [_Z18hybridEnergyKernelPiPfS0_ii_param_3];
	ld.param.u32 	%r4, [_Z18hybridEnergyKernelPiPfS0_ii_param_4];
	mov.u32 	%r6, %ctaid.x;
	mov.u32 	%r7, %ntid.x;
	mov.u32 	%r8, %tid.x;
	mad.lo.s32 	%r1, %r6, %r7, %r8;
	mov.u32 	%r9, %ctaid.y;
	mov.u32 	%r10, %ntid.y;
	mov.u32 	%r11, %tid.y;
	mad.lo.s32 	%r12, %r9, %r10, %r11;
	setp.ge.s32 	%p1, %r1, %r3;
	setp.ge.s32 	%p2, %r12, %r4;
	or.pred  	%p3, %p1, %p2;
	@%p3 bra 	$L__BB5_2;
	cvta.to.global.u64 	%rd4, %rd1;
	cvta.to.global.u64 	%rd5, %rd2;
	cvta.to.global.u64 	%rd6, %rd3;
	ld.global.u32 	%r13, [d_originalWidth];
	mad.lo.s32 	%r14, %r13, %r12, %r1;
	mul.wide.s32 	%rd7, %r14, 4;
	add.s64 	%rd8, %rd4, %rd7;
	ld.global.u32 	%r15, [%rd8];
	cvt.rn.f32.s32 	%f1, %r15;
	div.rn.f32 	%f2, %f1, 0f437F0000;
	add.s64 	%rd9, %rd5, %rd7;
	ld.global.f32 	%f3, [%rd9];
	div.rn.f32 	%f4, %f3, 0f437F0000;
	max.f32 	%f5, %f2, %f4;
	add.s64 	%rd10, %rd6, %rd7;
	st.global.f32 	[%rd10], %f5;
$L__BB5_2:
	ret;

}
	// .globl	_Z18convertToIntKernelPfPiii
.visible .entry _Z18convertToIntKernelPfPiii(
	.param .u64 .ptr .align 1 _Z18convertToIntKernelPfPiii_param_0,
	.param .u64 .ptr .align 1 _Z18convertToIntKernelPfPiii_param_1,
	.param .u32 _Z18convertToIntKernelPfPiii_param_2,
	.param .u32 _Z18convertToIntKernelPfPiii_param_3
)
{
	.reg .pred 	%p<4>;
	.reg .b32 	%r<16>;
	.reg .b32 	%f<3>;
	.reg .b64 	%rd<8>;

	ld.param.u64 	%rd1, [_Z18convertToIntKernelPfPiii_param_0];
	ld.param.u64 	%rd2, [_Z18convertToIntKernelPfPiii_param_1];
	ld.param.u32 	%r3, [_Z18convertToIntKernelPfPiii_param_2];
	ld.param.u32 	%r4, [_Z18convertToIntKernelPfPiii_param_3];
	mov.u32 	%r6, %ctaid.x;
	mov.u32 	%r7, %ntid.x;
	mov.u32 	%r8, %tid.x;
	mad.lo.s32 	%r1, %r6, %r7, %r8;
	mov.u32 	%r9, %ctaid.y;
	mov.u32 	%r10, %ntid.y;
	mov.u32 	%r11, %tid.y;
	mad.lo.s32 	%r12, %r9, %r10, %r11;
	setp.ge.s32 	%p1, %r1, %r3;
	setp.ge.s32 	%p2, %r12, %r4;
	or.pred  	%p3, %p1, %p2;
	@%p3 bra 	$L__BB6_2;
	cvta.to.global.u64 	%rd3, %rd1;
	cvta.to.global.u64 	%rd4, %rd2;
	ld.global.u32 	%r13, [d_originalWidth];
	mad.lo.s32 	%r14, %r13, %r12, %r1;
	mul.wide.s32 	%rd5, %r14, 4;
	add.s64 	%rd6, %rd3, %rd5;
	ld.global.f32 	%f1, [%rd6];
	mul.f32 	%f2, %f1, 0f437F0000;
	cvt.rzi.s32.f32 	%r15, %f2;
	add.s64 	%rd7, %rd4, %rd5;
	st.global.u32 	[%rd7], %r15;
$L__BB6_2:
	ret;

}


// ===== COMPILED SASS (sm_100) =====

	.target	sm_100

	.elftype	@"ET_EXEC"


//--------------------- .note.nv.tkinfo           --------------------------
	.section	.note.nv.tkinfo,"",@"SHT_NOTE"
	.sectionflags	@"SHF_NOTE_NV_TKINFO"
	.tkinfo
        /*0018*/ 	.word	0x00000002
        /*0030*/ 	.string	""
        /*0030*/ 	.string	"ptxas"
        /*0030*/ 	.string	"Cuda compilation tools, release 13.0, V13.0.88"
        /*0030*/ 	.string	"Build cuda_13.0.r13.0/compiler.36424714_0"
        /*0030*/ 	.string	"-arch sm_100 -m 64 "



//--------------------- .note.nv.cuinfo           --------------------------
	.section	.note.nv.cuinfo,"",@"SHT_NOTE"
	.sectionflags	@"SHF_NOTE_NV_CUINFO"
        /*0018*/ 	.short	0x0002
        /*001a*/ 	.short	0x0064
        /*001c*/ 	.short	0x0082
	.zero		2


//--------------------- .nv.info                  --------------------------
	.section	.nv.info,"",@"SHT_CUDA_INFO"
	.align	4


	//----- nvinfo : EIATTR_REGCOUNT
	.align		4
        /*0000*/ 	.byte	0x04, 0x2f
        /*0002*/ 	.short	(.L_2 - .L_1)
	.align		4
.L_1:
        /*0004*/ 	.word	index@(_Z14Rgb2GrayKernelP6uchar3iiPh)
        /*0008*/ 	.word	0x0000000b


	//----- nvinfo : EIATTR_FRAME_SIZE
	.align		4
.L_2:
        /*000c*/ 	.byte	0x04, 0x11
        /*000e*/ 	.short	(.L_4 - .L_3)
	.align		4
.L_3:
        /*0010*/ 	.word	index@(_Z14Rgb2GrayKernelP6uchar3iiPh)
        /*0014*/ 	.word	0x00000000


	//----- nvinfo : EIATTR_REGCOUNT
	.align		4
.L_4:
        /*0018*/ 	.byte	0x04, 0x2f
        /*001a*/ 	.short	(.L_6 - .L_5)
	.align		4
.L_5:
        /*001c*/ 	.word	index@(_Z21pixelsImportantKernelPhiiPiS0_S0_)
        /*0020*/ 	.word	0x00000020


	//----- nvinfo : EIATTR_FRAME_SIZE
	.align		4
.L_6:
        /*0024*/ 	.byte	0x04, 0x11
        /*0026*/ 	.short	(.L_8 - .L_7)
	.align		4
.L_7:
        /*0028*/ 	.word	index@(_Z21pixelsImportantKernelPhiiPiS0_S0_)
        /*002c*/ 	.word	0x00000000


	//----- nvinfo : EIATTR_REGCOUNT
	.align		4
.L_8:
        /*0030*/ 	.byte	0x04, 0x2f
        /*0032*/ 	.short	(.L_10 - .L_9)
	.align		4
.L_9:
        /*0034*/ 	.word	index@(_Z13carvingKernelPiP6uchar3PhS_i)
        /*0038*/ 	.word	0x0000001a


	//----- nvinfo : EIATTR_FRAME_SIZE
	.align		4
.L_10:
        /*003c*/ 	.byte	0x04, 0x11
        /*003e*/ 	.short	(.L_12 - .L_11)
	.align		4
.L_11:
        /*0040*/ 	.word	index@(_Z13carvingKernelPiP6uchar3PhS_i)
        /*0044*/ 	.word	0x00000000


	//----- nvinfo : EIATTR_REGCOUNT
	.align		4
.L_12:
        /*0048*/ 	.byte	0x04, 0x2f
        /*004a*/ 	.short	(.L_14 - .L_13)
	.align		4
.L_13:
        /*004c*/ 	.word	index@(_Z16seamsScoreKernelPiS_iii)
        /*0050*/ 	.word	0x0000001c


	//----- nvinfo : EIATTR_FRAME_SIZE
	.align		4
.L_14:
        /*0054*/ 	.byte	0x04, 0x11
        /*0056*/ 	.short	(.L_16 - .L_15)
	.align		4
.L_15:
        /*0058*/ 	.word	index@(_Z16seamsScoreKernelPiS_iii)
        /*005c*/ 	.word	0x00000000


	//----- nvinfo : EIATTR_REGCOUNT
	.align		4
.L_16:
        /*0060*/ 	.byte	0x04, 0x2f
        /*0062*/ 	.short	(.L_18 - .L_17)
	.align		4
.L_17:
        /*0064*/ 	.word	index@(_Z19forwardEnergyKernelPhiiPf)
        /*0068*/ 	.word	0x00000011


	//----- nvinfo : EIATTR_FRAME_SIZE
	.align		4
.L_18:
        /*006c*/ 	.byte	0x04, 0x11
        /*006e*/ 	.short	(.L_20 - .L_19)
	.align		4
.L_19:
        /*0070*/ 	.word	index@(_Z19forwardEnergyKernelPhiiPf)
        /*0074*/ 	.word	0x00000000


	//----- nvinfo : EIATTR_REGCOUNT
	.align		4
.L_20:
        /*0078*/ 	.byte	0x04, 0x2f
        /*007a*/ 	.short	(.L_22 - .L_21)
	.align		4
.L_21:
        /*007c*/ 	.word	index@(_Z18hybridEnergyKernelPiPfS0_ii)
        /*0080*/ 	.word	0x00000012


	//----- nvinfo : EIATTR_FRAME_SIZE
	.align		4
.L_22:
        /*0084*/ 	.byte	0x04, 0x11
        /*0086*/ 	.short	(.L_24 - .L_23)
	.align		4
.L_23:
        /*0088*/ 	.word	index@($__internal_0_$__cuda_sm3x_div_rn_noftz_f32_slowpath)
        /*008c*/ 	.word	0x00000000


	//----- nvinfo : EIATTR_FRAME_SIZE
	.align		4
.L_24:
        /*0090*/ 	.byte	0x04, 0x11
        /*0092*/ 	.short	(.L_26 - .L_25)
	.align		4
.L_25:
        /*0094*/ 	.word	index@(_Z18hybridEnergyKernelPiPfS0_ii)
        /*0098*/ 	.word	0x00000000


	//----- nvinfo : EIATTR_REGCOUNT
	.align		4
.L_26:
        /*009c*/ 	.byte	0x04, 0x2f
        /*009e*/ 	.short	(.L_28 - .L_27)
	.align		4
.L_27:
        /*00a0*/ 	.word	index@(_Z18convertToIntKernelPfPiii)
        /*00a4*/ 	.word	0x0000000e


	//----- nvinfo : EIATTR_FRAME_SIZE
	.align		4
.L_28:
        /*00a8*/ 	.byte	0x04, 0x11
        /*00aa*/ 	.short	(.L_30 - .L_29)
	.align		4
.L_29:
        /*00ac*/ 	.word	index@(_Z18convertToIntKernelPfPiii)
        /*00b0*/ 	.word	0x00000000


	//----- nvinfo : EIATTR_MIN_STACK_SIZE
	.align		4
.L_30:
        /*00b4*/ 	.byte	0x04, 0x12
        /*00b6*/ 	.short	(.L_32 - .L_31)
	.align		4
.L_31:
        /*00b8*/ 	.word	index@(_Z18convertToIntKernelPfPiii)
        /*00bc*/ 	.word	0x00000000


	//----- nvinfo : EIATTR_MIN_STACK_SIZE
	.align		4
.L_32:
        /*00c0*/ 	.byte	0x04, 0x12
        /*00c2*/ 	.short	(.L_34 - .L_33)
	.align		4
.L_33:
        /*00c4*/ 	.word	index@(_Z18hybridEnergyKernelPiPfS0_ii)
        /*00c8*/ 	.word	0x00000000


	//----- nvinfo : EIATTR_MIN_STACK_SIZE
	.align		4
.L_34:
        /*00cc*/ 	.byte	0x04, 0x12
        /*00ce*/ 	.short	(.L_36 - .L_35)
	.align		4
.L_35:
        /*00d0*/ 	.word	index@(_Z19forwardEnergyKernelPhiiPf)
        /*00d4*/ 	.word	0x00000000


	//----- nvinfo : EIATTR_MIN_STACK_SIZE
	.align		4
.L_36:
        /*00d8*/ 	.byte	0x04, 0x12
        /*00da*/ 	.short	(.L_38 - .L_37)
	.align		4
.L_37:
        /*00dc*/ 	.word	index@(_Z16seamsScoreKernelPiS_iii)
        /*00e0*/ 	.word	0x00000000


	//----- nvinfo : EIATTR_MIN_STACK_SIZE
	.align		4
.L_38:
        /*00e4*/ 	.byte	0x04, 0x12
        /*00e6*/ 	.short	(.L_40 - .L_39)
	.align		4
.L_39:
        /*00e8*/ 	.word	index@(_Z13carvingKernelPiP6uchar3PhS_i)
        /*00ec*/ 	.word	0x00000000


	//----- nvinfo : EIATTR_MIN_STACK_SIZE
	.align		4
.L_40:
        /*00f0*/ 	.byte	0x04, 0x12
        /*00f2*/ 	.short	(.L_42 - .L_41)
	.align		4
.L_41:
        /*00f4*/ 	.word	index@(_Z21pixelsImportantKernelPhiiPiS0_S0_)
        /*00f8*/ 	.word	0x00000000


	//----- nvinfo : EIATTR_MIN_STACK_SIZE
	.align		4
.L_42:
        /*00fc*/ 	.byte	0x04, 0x12
        /*00fe*/ 	.short	(.L_44 - .L_43)
	.align		4
.L_43:
        /*0100*/ 	.word	index@(_Z14Rgb2GrayKernelP6uchar3iiPh)
        /*0104*/ 	.word	0x00000000
.L_44:


//--------------------- .nv.compat                --------------------------
	.section	.nv.compat,"",@"SHT_CUDA_COMPAT_INFO"
	.align	4
        /*0000*/ 	.byte	0x02, 0x09, 0x00, 0x00, 0x02, 0x02, 0x01, 0x00, 0x02, 0x05, 0x05, 0x00, 0x03, 0x07, 0x01, 0x01
        /*0010*/ 	.byte	0x02, 0x03, 0x00, 0x00, 0x02, 0x06, 0x01, 0x00, 0x04, 0x0b, 0x08, 0x00, 0x01, 0x00, 0x00, 0x00
        /*0020*/ 	.byte	0x00, 0x00, 0x00, 0x00


//--------------------- .nv.info._Z18convertToIntKernelPfPiii --------------------------
	.section	.nv.info._Z18convertToIntKernelPfPiii,"",@"SHT_CUDA_INFO"
	.sectionflags	@""
	.align	4


	//----- nvinfo : EIATTR_CUDA_API_VERSION
	.align		4
        /*0000*/ 	.byte	0x04, 0x37
        /*0002*/ 	.short	(.L_46 - .L_45)
.L_45:
        /*0004*/ 	.word	0x00000082


	//----- nvinfo : EIATTR_KPARAM_INFO
	.align		4
.L_46:
        /*0008*/ 	.byte	0x04, 0x17
        /*000a*/ 	.short	(.L_48 - .L_47)
.L_47:
        /*000c*/ 	.word	0x00000000
        /*0010*/ 	.short	0x0003
        /*0012*/ 	.short	0x0014
        /*0014*/ 	.byte	0x00, 0xf0, 0x11, 0x00


	//----- nvinfo : EIATTR_KPARAM_INFO
	.align		4
.L_48:
        /*0018*/ 	.byte	0x04, 0x17
        /*001a*/ 	.short	(.L_50 - .L_49)
.L_49:
        /*001c*/ 	.word	0x00000000
        /*0020*/ 	.short	0x0002
        /*0022*/ 	.short	0x0010
        /*0024*/ 	.byte	0x00, 0xf0, 0x11, 0x00


	//----- nvinfo : EIATTR_KPARAM_INFO
	.align		4
.L_50:
        /*0028*/ 	.byte	0x04, 0x17
        /*002a*/ 	.short	(.L_52 - .L_51)
.L_51:
        /*002c*/ 	.word	0x00000000
        /*0030*/ 	.short	0x0001
        /*0032*/ 	.short	0x0008
        /*0034*/ 	.byte	0x00, 0xf5, 0x21, 0x00


	//----- nvinfo : EIATTR_KPARAM_INFO
	.align		4
.L_52:
        /*0038*/ 	.byte	0x04, 0x17
        /*003a*/ 	.short	(.L_54 - .L_53)
.L_53:
        /*003c*/ 	.word	0x00000000
        /*0040*/ 	.short	0x0000
        /*0042*/ 	.short	0x0000
        /*0044*/ 	.byte	0x00, 0xf5, 0x21, 0x00


	//----- nvinfo : EIATTR_SPARSE_MMA_MASK
	.align		4
.L_54:
        /*0048*/ 	.byte	0x03, 0x50
        /*004a*/ 	.short	0x0000


	//----- nvinfo : EIATTR_MAXREG_COUNT
	.align		4
        /*004c*/ 	.byte	0x03, 0x1b
        /*004e*/ 	.short	0x00ff


	//----- nvinfo : EIATTR_MERCURY_ISA_VERSION
	.align		4
        /*0050*/ 	.byte	0x03, 0x5f
        /*0052*/ 	.short	0x0101


	//----- nvinfo : EIATTR_VRC_CTA_INIT_COUNT
	.align		4
        /*0054*/ 	.byte	0x02, 0x4a
	.zero		1
	.zero		1


	//----- nvinfo : EIATTR_EXIT_INSTR_OFFSETS
	.align		4
        /*0058*/ 	.byte	0x04, 0x1c
        /*005a*/ 	.short	(.L_56 - .L_55)


	//   ....[0]....
.L_55:
        /*005c*/ 	.word	0x000000c0


	//   ....[1]....
        /*0060*/ 	.word	0x00000190


	//----- nvinfo : EIATTR_CBANK_PARAM_SIZE
	.align		4
.L_56:
        /*0064*/ 	.byte	0x03, 0x19
        /*0066*/ 	.short	0x0018


	//----- nvinfo : EIATTR_PARAM_CBANK
	.align		4
        /*0068*/ 	.byte	0x04, 0x0a
        /*006a*/ 	.short	(.L_58 - .L_57)
	.align		4
.L_57:
        /*006c*/ 	.word	index@(.nv.constant0._Z18convertToIntKernelPfPiii)
        /*0070*/ 	.short	0x0380
        /*0072*/ 	.short	0x0018


	//----- nvinfo : EIATTR_SW_WAR
	.align		4
.L_58:
        /*0074*/ 	.byte	0x04, 0x36
        /*0076*/ 	.short	(.L_60 - .L_59)
.L_59:
        /*0078*/ 	.word	0x00000008
.L_60:


//--------------------- .nv.info._Z18hybridEnergyKernelPiPfS0_ii --------------------------
	.section	.nv.info._Z18hybridEnergyKernelPiPfS0_ii,"",@"SHT_CUDA_INFO"
	.sectionflags	@""
	.align	4


	//----- nvinfo : EIATTR_CUDA_API_VERSION
	.align		4
        /*0000*/ 	.byte	0x04, 0x37
        /*0002*/ 	.short	(.L_62 - .L_61)
.L_61:
        /*0004*/ 	.word	0x00000082


	//----- nvinfo : EIATTR_KPARAM_INFO
	.align		4
.L_62:
        /*0008*/ 	.byte	0x04, 0x17
        /*000a*/ 	.short	(.L_64 - .L_63)
.L_63:
        /*000c*/ 	.word	0x00000000
        /*0010*/ 	.short	0x0004
        /*0012*/ 	.short	0x001c
        /*0014*/ 	.byte	0x00, 0xf0, 0x11, 0x00


	//----- nvinfo : EIATTR_KPARAM_INFO
	.align		4
.L_64:
        /*0018*/ 	.byte	0x04, 0x17
        /*001a*/ 	.short	(.L_66 - .L_65)
.L_65:
        /*001c*/ 	.word	0x00000000
        /*0020*/ 	.short	0x0003
        /*0022*/ 	.short	0x0018
        /*0024*/ 	.byte	0x00, 0xf0, 0x11, 0x00


	//----- nvinfo : EIATTR_KPARAM_INFO
	.align		4
.L_66:
        /*0028*/ 	.byte	0x04, 0x17
        /*002a*/ 	.short	(.L_68 - .L_67)
.L_67:
        /*002c*/ 	.word	0x00000000
        /*0030*/ 	.short	0x0002
        /*0032*/ 	.short	0x0010
        /*0034*/ 	.byte	0x00, 0xf5, 0x21, 0x00


	//----- nvinfo : EIATTR_KPARAM_INFO
	.align		4
.L_68:
        /*0038*/ 	.byte	0x04, 0x17
        /*003a*/ 	.short	(.L_70 - .L_69)
.L_69:
        /*003c*/ 	.word	0x00000000
        /*0040*/ 	.short	0x0001
        /*0042*/ 	.short	0x0008
        /*0044*/ 	.byte	0x00, 0xf5, 0x21, 0x00


	//----- nvinfo : EIATTR_KPARAM_INFO
	.align		4
.L_70:
        /*0048*/ 	.byte	0x04, 0x17
        /*004a*/ 	.short	(.L_72 - .L_71)
.L_71:
        /*004c*/ 	.word	0x00000000
        /*0050*/ 	.short	0x0000
        /*0052*/ 	.short	0x0000
        /*0054*/ 	.byte	0x00, 0xf5, 0x21, 0x00


	//----- nvinfo : EIATTR_SPARSE_MMA_MASK
	.align		4
.L_72:
        /*0058*/ 	.byte	0x03, 0x50
        /*005a*/ 	.short	0x0000


	//----- nvinfo : EIATTR_MAXREG_COUNT
	.align		4
        /*005c*/ 	.byte	0x03, 0x1b
        /*005e*/ 	.short	0x00ff


	//----- nvinfo : EIATTR_MERCURY_ISA_VERSION
	.align		4
        /*0060*/ 	.byte	0x03, 0x5f
        /*0062*/ 	.short	0x0101


	//----- nvinfo : EIATTR_VRC_CTA_INIT_COUNT
	.align		4
        /*0064*/ 	.byte	0x02, 0x4a
	.zero		1
	.zero		1


	//----- nvinfo : EIATTR_EXIT_INSTR_OFFSETS
	.align		4
        /*0068*/ 	.byte	0x04, 0x1c
        /*006a*/ 	.short	(.L_74 - .L_73)


	//   ....[0]....
.L_73:
        /*006c*/ 	.word	0x000000c0


	//   ....[1]....
        /*0070*/ 	.word	0x00000370


	//----- nvinfo : EIATTR_CRS_STACK_SIZE
	.align		4
.L_74:
        /*0074*/ 	.byte	0x04, 0x1e
        /*0076*/ 	.short	(.L_76 - .L_75)
.L_75:
        /*0078*/ 	.word	0x00000000


	//----- nvinfo : EIATTR_CBANK_PARAM_SIZE
	.align		4
.L_76:
        /*007c*/ 	.byte	0x03, 0x19
        /*007e*/ 	.short	0x0020


	//----- nvinfo : EIATTR_PARAM_CBANK
	.align		4
        /*0080*/ 	.byte	0x04, 0x0a
        /*0082*/ 	.short	(.L_78 - .L_77)
	.align		4
.L_77:
        /*0084*/ 	.word	index@(.nv.constant0._Z18hybridEnergyKernelPiPfS0_ii)
        /*0088*/ 	.short	0x0380
        /*008a*/ 	.short	0x0020


	//----- nvinfo : EIATTR_SW_WAR
	.align		4
.L_78:
        /*008c*/ 	.byte	0x04, 0x36
        /*008e*/ 	.short	(.L_80 - .L_79)
.L_79:
        /*0090*/ 	.word	0x00000008
.L_80:


//--------------------- .nv.info._Z19forwardEnergyKernelPhiiPf --------------------------
	.section	.nv.info._Z19forwardEnergyKernelPhiiPf,"",@"SHT_CUDA_INFO"
	.sectionflags	@""
	.align	4


	//----- nvinfo : EIATTR_CUDA_API_VERSION
	.align		4
        /*0000*/ 	.byte	0x04, 0x37
        /*0002*/ 	.short	(.L_82 - .L_81)
.L_81:
        /*0004*/ 	.word	0x00000082


	//----- nvinfo : EIATTR_KPARAM_INFO
	.align		4
.L_82:
        /*0008*/ 	.byte	0x04, 0x17
        /*000a*/ 	.short	(.L_84 - .L_83)
.L_83:
        /*000c*/ 	.word	0x00000000
        /*0010*/ 	.short	0x0003
        /*0012*/ 	.short	0x0010
        /*0014*/ 	.byte	0x00, 0xf5, 0x21, 0x00


	//----- nvinfo : EIATTR_KPARAM_INFO
	.align		4
.L_84:
        /*0018*/ 	.byte	0x04, 0x17
        /*001a*/ 	.short	(.L_86 - .L_85)
.L_85:
        /*001c*/ 	.word	0x00000000
        /*0020*/ 	.short	0x0002
        /*0022*/ 	.short	0x000c
        /*0024*/ 	.byte	0x00, 0xf0, 0x11, 0x00


	//----- nvinfo : EIATTR_KPARAM_INFO
	.align		4
.L_86:
        /*0028*/ 	.byte	0x04, 0x17
        /*002a*/ 	.short	(.L_88 - .L_87)
.L_87:
        /*002c*/ 	.word	0x00000000
        /*0030*/ 	.short	0x0001
        /*0032*/ 	.short	0x0008
        /*0034*/ 	.byte	0x00, 0xf0, 0x11, 0x00


	//----- nvinfo : EIATTR_KPARAM_INFO
	.align		4
.L_88:
        /*0038*/ 	.byte	0x04, 0x17
        /*003a*/ 	.short	(.L_90 - .L_89)
.L_89:
        /*003c*/ 	.word	0x00000000
        /*0040*/ 	.short	0x0000
        /*0042*/ 	.short	0x0000
        /*0044*/ 	.byte	0x00, 0xf5, 0x21, 0x00


	//----- nvinfo : EIATTR_SPARSE_MMA_MASK
	.align		4
.L_90:
        /*0048*/ 	.byte	0x03, 0x50
        /*004a*/ 	.short	0x0000


	//----- nvinfo : EIATTR_MAXREG_COUNT
	.align		4
        /*004c*/ 	.byte	0x03, 0x1b
        /*004e*/ 	.short	0x00ff


	//----- nvinfo : EIATTR_MERCURY_ISA_VERSION
	.align		4
        /*0050*/ 	.byte	0x03, 0x5f
        /*0052*/ 	.short	0x0101


	//----- nvinfo : EIATTR_VRC_CTA_INIT_COUNT
	.align		4
        /*0054*/ 	.byte	0x02, 0x4a
	.zero		1
	.zero		1


	//----- nvinfo : EIATTR_EXIT_INSTR_OFFSETS
	.align		4
        /*0058*/ 	.byte	0x04, 0x1c
        /*005a*/ 	.short	(.L_92 - .L_91)


	//   ....[0]....
.L_91:
        /*005c*/ 	.word	0x000000c0


	//   ....[1]....
        /*0060*/ 	.word	0x00000150


	//   ....[2]....
        /*0064*/ 	.word	0x000003e0


	//----- nvinfo : EIATTR_CBANK_PARAM_SIZE
	.align		4
.L_92:
        /*0068*/ 	.byte	0x03, 0x19
        /*006a*/ 	.short	0x0018


	//----- nvinfo : EIATTR_PARAM_CBANK
	.align		4
        /*006c*/ 	.byte	0x04, 0x0a
        /*006e*/ 	.short	(.L_94 - .L_93)
	.align		4
.L_93:
        /*0070*/ 	.word	index@(.nv.constant0._Z19forwardEnergyKernelPhiiPf)
        /*0074*/ 	.short	0x0380
        /*0076*/ 	.short	0x0018


	//----- nvinfo : EIATTR_SW_WAR
	.align		4
.L_94:
        /*0078*/ 	.byte	0x04, 0x36
        /*007a*/ 	.short	(.L_96 - .L_95)
.L_95:
        /*007c*/ 	.word	0x00000008
.L_96:


//--------------------- .nv.info._Z16seamsScoreKernelPiS_iii --------------------------
	.section	.nv.info._Z16seamsScoreKernelPiS_iii,"",@"SHT_CUDA_INFO"
	.sectionflags	@""
	.align	4


	//----- nvinfo : EIATTR_CUDA_API_VERSION
	.align		4
        /*0000*/ 	.byte	0x04, 0x37
        /*0002*/ 	.short	(.L_98 - .L_97)
.L_97:
        /*0004*/ 	.word	0x00000082


	//----- nvinfo : EIATTR_KPARAM_INFO
	.align		4
.L_98:
        /*0008*/ 	.byte	0x04, 0x17
        /*000a*/ 	.short	(.L_100 - .L_99)
.L_99:
        /*000c*/ 	.word	0x00000000
        /*0010*/ 	.short	0x0004
        /*0012*/ 	.short	0x0018
        /*0014*/ 	.byte	0x00, 0xf0, 0x11, 0x00


	//----- nvinfo : EIATTR_KPARAM_INFO
	.align		4
.L_100:
        /*0018*/ 	.byte	0x04, 0x17
        /*001a*/ 	.short	(.L_102 - .L_101)
.L_101:
        /*001c*/ 	.word	0x00000000
        /*0020*/ 	.short	0x0003
        /*0022*/ 	.short	0x0014
        /*0024*/ 	.byte	0x00, 0xf0, 0x11, 0x00


	//----- nvinfo : EIATTR_KPARAM_INFO
	.align		4
.L_102:
        /*0028*/ 	.byte	0x04, 0x17
        /*002a*/ 	.short	(.L_104 - .L_103)
.L_103:
        /*002c*/ 	.word	0x00000000
        /*0030*/ 	.short	0x0002
        /*0032*/ 	.short	0x0010
        /*0034*/ 	.byte	0x00, 0xf0, 0x11, 0x00


	//----- nvinfo : EIATTR_KPARAM_INFO
	.align		4
.L_104:
        /*0038*/ 	.byte	0x04, 0x17
        /*003a*/ 	.short	(.L_106 - .L_105)
.L_105:
        /*003c*/ 	.word	0x00000000
        /*0040*/ 	.short	0x0001
        /*0042*/ 	.short	0x0008
        /*0044*/ 	.byte	0x00, 0xf5, 0x21, 0x00


	//----- nvinfo : EIATTR_KPARAM_INFO
	.align		4
.L_106:
        /*0048*/ 	.byte	0x04, 0x17
        /*004a*/ 	.short	(.L_108 - .L_107)
.L_107:
        /*004c*/ 	.word	0x00000000
        /*0050*/ 	.short	0x0000
        /*0052*/ 	.short	0x0000
        /*0054*/ 	.byte	0x00, 0xf5, 0x21, 0x00


	//----- nvinfo : EIATTR_SPARSE_MMA_MASK
	.align		4
.L_108:
        /*0058*/ 	.byte	0x03, 0x50
        /*005a*/ 	.short	0x0000


	//----- nvinfo : EIATTR_MAXREG_COUNT
	.align		4
        /*005c*/ 	.byte	0x03, 0x1b
        /*005e*/ 	.short	0x00ff


	//----- nvinfo : EIATTR_NUM_BARRIERS
	.align		4
        /*0060*/ 	.byte	0x02, 0x4c
        /*0062*/ 	.byte	0x01
	.zero		1


	//----- nvinfo : EIATTR_MERCURY_ISA_VERSION
	.align		4
        /*0064*/ 	.byte	0x03, 0x5f
        /*0066*/ 	.short	0x0101


	//----- nvinfo : EIATTR_VRC_CTA_INIT_COUNT
	.align		4
        /*0068*/ 	.byte	0x02, 0x4a
	.zero		1
	.zero		1


	//----- nvinfo : EIATTR_EXIT_INSTR_OFFSETS
	.align		4
        /*006c*/ 	.byte	0x04, 0x1c
        /*006e*/ 	.short	(.L_110 - .L_109)


	//   ....[0]....
.L_109:
        /*0070*/ 	.word	0x000001a0


	//   ....[1]....
        /*0074*/ 	.word	0x000004c0


	//   ....[2]....
        /*0078*/ 	.word	0x00000ee0


	//----- nvinfo : EIATTR_CRS_STACK_SIZE
	.align		4
.L_110:
        /*007c*/ 	.byte	0x04, 0x1e
        /*007e*/ 	.short	(.L_112 - .L_111)
.L_111:
        /*0080*/ 	.word	0x00000000


	//----- nvinfo : EIATTR_CBANK_PARAM_SIZE
	.align		4
.L_112:
        /*0084*/ 	.byte	0x03, 0x19
        /*0086*/ 	.short	0x001c


	//----- nvinfo : EIATTR_PARAM_CBANK
	.align		4
        /*0088*/ 	.byte	0x04, 0x0a
        /*008a*/ 	.short	(.L_114 - .L_113)
	.align		4
.L_113:
        /*008c*/ 	.word	index@(.nv.constant0._Z16seamsScoreKernelPiS_iii)
        /*0090*/ 	.short	0x0380
        /*0092*/ 	.short	0x001c


	//----- nvinfo : EIATTR_SW_WAR
	.align		4
.L_114:
        /*0094*/ 	.byte	0x04, 0x36
        /*0096*/ 	.short	(.L_116 - .L_115)
.L_115:
        /*0098*/ 	.word	0x00000008
.L_116:


//--------------------- .nv.info._Z13carvingKernelPiP6uchar3PhS_i --------------------------
	.section	.nv.info._Z13carvingKernelPiP6uchar3PhS_i,"",@"SHT_CUDA_INFO"
	.sectionflags	@""
	.align	4


	//----- nvinfo : EIATTR_CUDA_API_VERSION
	.align		4
        /*0000*/ 	.byte	0x04, 0x37
        /*0002*/ 	.short	(.L_118 - .L_117)
.L_117:
        /*0004*/ 	.word	0x00000082


	//----- nvinfo : EIATTR_KPARAM_INFO
	.align		4
.L_118:
        /*0008*/ 	.byte	0x04, 0x17
        /*000a*/ 	.short	(.L_120 - .L_119)
.L_119:
        /*000c*/ 	.word	0x00000000
        /*0010*/ 	.short	0x0004
        /*0012*/ 	.short	0x0020
        /*0014*/ 	.byte	0x00, 0xf0, 0x11, 0x00


	//----- nvinfo : EIATTR_KPARAM_INFO
	.align		4
.L_120:
        /*0018*/ 	.byte	0x04, 0x17
        /*001a*/ 	.short	(.L_122 - .L_121)
.L_121:
        /*001c*/ 	.word	0x00000000
        /*0020*/ 	.short	0x0003
        /*0022*/ 	.short	0x0018
        /*0024*/ 	.byte	0x00, 0xf5, 0x21, 0x00


	//----- nvinfo : EIATTR_KPARAM_INFO
	.align		4
.L_122:
        /*0028*/ 	.byte	0x04, 0x17
        /*002a*/ 	.short	(.L_124 - .L_123)
.L_123:
        /*002c*/ 	.word	0x00000000
        /*0030*/ 	.short	0x0002
        /*0032*/ 	.short	0x0010
        /*0034*/ 	.byte	0x00, 0xf5, 0x21, 0x00


	//----- nvinfo : EIATTR_KPARAM_INFO
	.align		4
.L_124:
        /*0038*/ 	.byte	0x04, 0x17
        /*003a*/ 	.short	(.L_126 - .L_125)
.L_125:
        /*003c*/ 	.word	0x00000000
        /*0040*/ 	.short	0x0001
        /*0042*/ 	.short	0x0008
        /*0044*/ 	.byte	0x00, 0xf5, 0x21, 0x00


	//----- nvinfo : EIATTR_KPARAM_INFO
	.align		4
.L_126:
        /*0048*/ 	.byte	0x04, 0x17
        /*004a*/ 	.short	(.L_128 - .L_127)
.L_127:
        /*004c*/ 	.word	0x00000000
        /*0050*/ 	.short	0x0000
        /*0052*/ 	.short	0x0000
        /*0054*/ 	.byte	0x00, 0xf5, 0x21, 0x00


	//----- nvinfo : EIATTR_SPARSE_MMA_MASK
	.align		4
.L_128:
        /*0058*/ 	.byte	0x03, 0x50
        /*005a*/ 	.short	0x0000


	//----- nvinfo : EIATTR_MAXREG_COUNT
	.align		4
        /*005c*/ 	.byte	0x03, 0x1b
        /*005e*/ 	.short	0x00ff


	//----- nvinfo : EIATTR_MERCURY_ISA_VERSION
	.align		4
        /*0060*/ 	.byte	0x03, 0x5f
        /*0062*/ 	.short	0x0101


	//----- nvinfo : EIATTR_VRC_CTA_INIT_COUNT
	.align		4
        /*0064*/ 	.byte	0x02, 0x4a
	.zero		1
	.zero		1


	//----- nvinfo : EIATTR_EXIT_INSTR_OFFSETS
	.align		4
        /*0068*/ 	.byte	0x04, 0x1c
        /*006a*/ 	.short	(.L_130 - .L_129)


	//   ....[0]....
.L_129:
        /*006c*/ 	.word	0x000000b0


	//   ....[1]....
        /*0070*/ 	.word	0x000003f0


	//   ....[2]....
        /*0074*/ 	.word	0x000007b0


	//----- nvinfo : EIATTR_CBANK_PARAM_SIZE
	.align		4
.L_130:
        /*0078*/ 	.byte	0x03, 0x19
        /*007a*/ 	.short	0x0024


	//----- nvinfo : EIATTR_PARAM_CBANK
	.align		4
        /*007c*/ 	.byte	0x04, 0x0a
        /*007e*/ 	.short	(.L_132 - .L_131)
	.align		4
.L_131:
        /*0080*/ 	.word	index@(.nv.constant0._Z13carvingKernelPiP6uchar3PhS_i)
        /*0084*/ 	.short	0x0380
        /*0086*/ 	.short	0x0024


	//----- nvinfo : EIATTR_SW_WAR
	.align		4
.L_132:
        /*0088*/ 	.byte	0x04, 0x36
        /*008a*/ 	.short	(.L_134 - .L_133)
.L_133:
        /*008c*/ 	.word	0x00000008
.L_134:


//--------------------- .nv.info._Z21pixelsImportantKernelPhiiPiS0_S0_ --------------------------
	.section	.nv.info._Z21pixelsImportantKernelPhiiPiS0_S0_,"",@"SHT_CUDA_INFO"
	.sectionflags	@""
	.align	4


	//----- nvinfo : EIATTR_CUDA_API_VERSION
	.align		4
        /*0000*/ 	.byte	0x04, 0x37
        /*0002*/ 	.short	(.L_136 - .L_135)
.L_135:
        /*0004*/ 	.word	0x00000082


	//----- nvinfo : EIATTR_KPARAM_INFO
	.align		4
.L_136:
        /*0008*/ 	.byte	0x04, 0x17
        /*000a*/ 	.short	(.L_138 - .L_137)
.L_137:
        /*000c*/ 	.word	0x00000000
        /*0010*/ 	.short	0x0005
        /*0012*/ 	.short	0x0020
        /*0014*/ 	.byte	0x00, 0xf5, 0x21, 0x00


	//----- nvinfo : EIATTR_KPARAM_INFO
	.align		4
.L_138:
        /*0018*/ 	.byte	0x04, 0x17
        /*001a*/ 	.short	(.L_140 - .L_139)
.L_139:
        /*001c*/ 	.word	0x00000000
        /*0020*/ 	.short	0x0004
        /*0022*/ 	.short	0x0018
        /*0024*/ 	.byte	0x00, 0xf5, 0x21, 0x00


	//----- nvinfo : EIATTR_KPARAM_INFO
	.align		4
.L_140:
        /*0028*/ 	.byte	0x04, 0x17
        /*002a*/ 	.short	(.L_142 - .L_141)
.L_141:
        /*002c*/ 	.word	0x00000000
        /*0030*/ 	.short	0x0003
        /*0032*/ 	.short	0x0010
        /*0034*/ 	.byte	0x00, 0xf5, 0x21, 0x00


	//----- nvinfo : EIATTR_KPARAM_INFO
	.align		4
.L_142:
        /*0038*/ 	.byte	0x04, 0x17
        /*003a*/ 	.short	(.L_144 - .L_143)
.L_143:
        /*003c*/ 	.word	0x00000000
        /*0040*/ 	.short	0x0002
        /*0042*/ 	.short	0x000c
        /*0044*/ 	.byte	0x00, 0xf0, 0x11, 0x00


	//----- nvinfo : EIATTR_KPARAM_INFO
	.align		4
.L_144:
        /*0048*/ 	.byte	0x04, 0x17
        /*004a*/ 	.short	(.L_146 - .L_145)
.L_145:
        /*004c*/ 	.word	0x00000000
        /*0050*/ 	.short	0x0001
        /*0052*/ 	.short	0x0008
        /*0054*/ 	.byte	0x00, 0xf0, 0x11, 0x00


	//----- nvinfo : EIATTR_KPARAM_INFO
	.align		4
.L_146:
        /*0058*/ 	.byte	0x04, 0x17
        /*005a*/ 	.short	(.L_148 - .L_147)
.L_147:
        /*005c*/ 	.word	0x00000000
        /*0060*/ 	.short	0x0000
        /*0062*/ 	.short	0x0000
        /*0064*/ 	.byte	0x00, 0xf5, 0x21, 0x00


	//----- nvinfo : EIATTR_SPARSE_MMA_MASK
	.align		4
.L_148:
        /*0068*/ 	.byte	0x03, 0x50
        /*006a*/ 	.short	0x0000


	//----- nvinfo : EIATTR_MAXREG_COUNT
	.align		4
        /*006c*/ 	.byte	0x03, 0x1b
        /*006e*/ 	.short	0x00ff


	//----- nvinfo : EIATTR_MERCURY_ISA_VERSION
	.align		4
        /*0070*/ 	.byte	0x03, 0x5f
        /*0072*/ 	.short	0x0101


	//----- nvinfo : EIATTR_VRC_CTA_INIT_COUNT
	.align		4
        /*0074*/ 	.byte	0x02, 0x4a
	.zero		1
	.zero		1


	//----- nvinfo : EIATTR_EXIT_INSTR_OFFSETS
	.align		4
        /*0078*/ 	.byte	0x04, 0x1c
        /*007a*/ 	.short	(.L_150 - .L_149)


	//   ....[0]....
.L_149:
        /*007c*/ 	.word	0x000000c0


	//   ....[1]....
        /*0080*/ 	.word	0x00000720


	//----- nvinfo : EIATTR_CBANK_PARAM_SIZE
	.align		4
.L_150:
        /*0084*/ 	.byte	0x03, 0x19
        /*0086*/ 	.short	0x0028


	//----- nvinfo : EIATTR_PARAM_CBANK
	.align		4
        /*0088*/ 	.byte	0x04, 0x0a
        /*008a*/ 	.short	(.L_152 - .L_151)
	.align		4
.L_151:
        /*008c*/ 	.word	index@(.nv.constant0._Z21pixelsImportantKernelPhiiPiS0_S0_)
        /*0090*/ 	.short	0x0380
        /*0092*/ 	.short	0x0028


	//----- nvinfo : EIATTR_SW_WAR
	.align		4
.L_152:
        /*0094*/ 	.byte	0x04, 0x36
        /*0096*/ 	.short	(.L_154 - .L_153)
.L_153:
        /*0098*/ 	.word	0x00000008
.L_154:


//--------------------- .nv.info._Z14Rgb2GrayKernelP6uchar3iiPh --------------------------
	.section	.nv.info._Z14Rgb2GrayKernelP6uchar3iiPh,"",@"SHT_CUDA_INFO"
	.sectionflags	@""
	.align	4


	//----- nvinfo : EIATTR_CUDA_API_VERSION
	.align		4
        /*0000*/ 	.byte	0x04, 0x37
        /*0002*/ 	.short	(.L_156 - .L_155)
.L_155:
        /*0004*/ 	.word	0x00000082


	//----- nvinfo : EIATTR_KPARAM_INFO
	.align		4
.L_156:
        /*0008*/ 	.byte	0x04, 0x17
        /*000a*/ 	.short	(.L_158 - .L_157)
.L_157:
        /*000c*/ 	.word	0x00000000
        /*0010*/ 	.short	0x0003
        /*0012*/ 	.short	0x0010
        /*0014*/ 	.byte	0x00, 0xf5, 0x21, 0x00


	//----- nvinfo : EIATTR_KPARAM_INFO
	.align		4
.L_158:
        /*0018*/ 	.byte	0x04, 0x17
        /*001a*/ 	.short	(.L_160 - .L_159)
.L_159:
        /*001c*/ 	.word	0x00000000
        /*0020*/ 	.short	0x0002
        /*0022*/ 	.short	0x000c
        /*0024*/ 	.byte	0x00, 0xf0, 0x11, 0x00


	//----- nvinfo : EIATTR_KPARAM_INFO
	.align		4
.L_160:
        /*0028*/ 	.byte	0x04, 0x17
        /*002a*/ 	.short	(.L_162 - .L_161)
.L_161:
        /*002c*/ 	.word	0x00000000
        /*0030*/ 	.short	0x0001
        /*0032*/ 	.short	0x0008
        /*0034*/ 	.byte	0x00, 0xf0, 0x11, 0x00


	//----- nvinfo : EIATTR_KPARAM_INFO
	.align		4
.L_162:
        /*0038*/ 	.byte	0x04, 0x17
        /*003a*/ 	.short	(.L_164 - .L_163)
.L_163:
        /*003c*/ 	.word	0x00000000
        /*0040*/ 	.short	0x0000
        /*0042*/ 	.short	0x0000
        /*0044*/ 	.byte	0x00, 0xf5, 0x21, 0x00


	//----- nvinfo : EIATTR_SPARSE_MMA_MASK
	.align		4
.L_164:
        /*0048*/ 	.byte	0x03, 0x50
        /*004a*/ 	.short	0x0000


	//----- nvinfo : EIATTR_MAXREG_COUNT
	.align		4
        /*004c*/ 	.byte	0x03, 0x1b
        /*004e*/ 	.short	0x00ff


	//----- nvinfo : EIATTR_MERCURY_ISA_VERSION
	.align		4
        /*0050*/ 	.byte	0x03, 0x5f
        /*0052*/ 	.short	0x0101


	//----- nvinfo : EIATTR_VRC_CTA_INIT_COUNT
	.align		4
        /*0054*/ 	.byte	0x02, 0x4a
	.zero		1
	.zero		1


	//----- nvinfo : EIATTR_EXIT_INSTR_OFFSETS
	.align		4
        /*0058*/ 	.byte	0x04, 0x1c
        /*005a*/ 	.short	(.L_166 - .L_165)


	//   ....[0]....
.L_165:
        /*005c*/ 	.word	0x00000110


	//   ....[1]....
        /*0060*/ 	.word	0x00000260


	//----- nvinfo : EIATTR_CBANK_PARAM_SIZE
	.align		4
.L_166:
        /*0064*/ 	.byte	0x03, 0x19
        /*0066*/ 	.short	0x0018


	//----- nvinfo : EIATTR_PARAM_CBANK
	.align		4
        /*0068*/ 	.byte	0x04, 0x0a
        /*006a*/ 	.short	(.L_168 - .L_167)
	.align		4
.L_167:
        /*006c*/ 	.word	index@(.nv.constant0._Z14Rgb2GrayKernelP6uchar3iiPh)
        /*0070*/ 	.short	0x0380
        /*0072*/ 	.short	0x0018


	//----- nvinfo : EIATTR_SW_WAR
	.align		4
.L_168:
        /*0074*/ 	.byte	0x04, 0x36
        /*0076*/ 	.short	(.L_170 - .L_169)
.L_169:
        /*0078*/ 	.word	0x00000008
.L_170:


//--------------------- .nv.callgraph             --------------------------
	.section	.nv.callgraph,"",@"SHT_CUDA_CALLGRAPH"
	.align	4
	.sectionentsize	8
	.align		4
        /*0000*/ 	.word	0x00000000
	.align		4
        /*0004*/ 	.word	0xffffffff
	.align		4
        /*0008*/ 	.word	0x00000000
	.align		4
        /*000c*/ 	.word	0xfffffffe
	.align		4
        /*0010*/ 	.word	0x00000000
	.align		4
        /*0014*/ 	.word	0xfffffffd
	.align		4
        /*0018*/ 	.word	0x00000000
	.align		4
        /*001c*/ 	.word	0xfffffffc


//--------------------- .nv.constant4             --------------------------
	.section	.nv.constant4,"a",@progbits
	.align	8
	.align		8
.nv.constant4:
        /*0000*/ 	.dword	d_originalWidth


//--------------------- .text._Z18convertToIntKernelPfPiii --------------------------
	.section	.text._Z18convertToIntKernelPfPiii,"ax",@progbits
	.align	128
        .global         _Z18convertToIntKernelPfPiii
        .type           _Z18convertToIntKernelPfPiii,@function
        .size           _Z18convertToIntKernelPfPiii,(.L_x_39 - _Z18convertToIntKernelPfPiii)
        .other          _Z18convertToIntKernelPfPiii,@"STO_CUDA_ENTRY STV_DEFAULT"
_Z18convertToIntKernelPfPiii:
.text._Z18convertToIntKernelPfPiii:
[----:B------:R-:W-:Y:S01]  /*0000*/  LDC R1, c[0x0][0x37c] ;  /* 0x0000df00ff017b82 */ /* 0x000fe20000000800 */
[----:B------:R-:W0:Y:S07]  /*0010*/  S2R R2, SR_TID.Y ;  /* 0x0000000000027919 */ /* 0x000e2e0000002200 */
[----:B------:R-:W1:Y:S01]  /*0020*/  LDC R0, c[0x0][0x360] ;  /* 0x0000d800ff007b82 */ /* 0x000e620000000800 */
[----:B------:R-:W2:Y:S01]  /*0030*/  LDCU.64 UR6, c[0x0][0x390] ;  /* 0x00007200ff0677ac */ /* 0x000ea20008000a00 */
[----:B------:R-:W1:Y:S06]  /*0040*/  S2R R3, SR_TID.X ;  /* 0x0000000000037919 */ /* 0x000e6c0000002100 */
[----:B------:R-:W0:Y:S08]  /*0050*/  S2UR UR5, SR_CTAID.Y ;  /* 0x00000000000579c3 */ /* 0x000e300000002600 */
[----:B------:R-:W0:Y:S08]  /*0060*/  LDC R7, c[0x0][0x364] ;  /* 0x0000d900ff077b82 */ /* 0x000e300000000800 */
[----:B------:R-:W1:Y:S01]  /*0070*/  S2UR UR4, SR_CTAID.X ;  /* 0x00000000000479c3 */ /* 0x000e620000002500 */
[----:B0-----:R-:W-:-:S05]  /*0080*/  IMAD R7, R7, UR5, R2 ;  /* 0x0000000507077c24 */ /* 0x001fca000f8e0202 */
[----:B--2---:R-:W-:Y:S01]  /*0090*/  ISETP.GE.AND P0, PT, R7, UR7, PT ;  /* 0x0000000707007c0c */ /* 0x004fe2000bf06270 */
[----:B-1----:R-:W-:-:S05]  /*00a0*/  IMAD R0, R0, UR4, R3 ;  /* 0x0000000400007c24 */ /* 0x002fca000f8e0203 */
[----:B------:R-:W-:-:S13]  /*00b0*/  ISETP.GE.OR P0, PT, R0, UR6, P0 ;  /* 0x0000000600007c0c */ /* 0x000fda0008706670 */
[----:B------:R-:W-:Y:S05]  /*00c0*/  @P0 EXIT ;  /* 0x000000000000094d */ /* 0x000fea0003800000 */
[----:B------:R-:W0:Y:S01]  /*00d0*/  LDC.64 R2, c[0x4][RZ] ;  /* 0x01000000ff027b82 */ /* 0x000e220000000a00 */
[----:B------:R-:W0:Y:S07]  /*00e0*/  LDCU.64 UR4, c[0x0][0x358] ;  /* 0x00006b00ff0477ac */ /* 0x000e2e0008000a00 */
[----:B------:R-:W1:Y:S01]  /*00f0*/  LDC.64 R4, c[0x0][0x380] ;  /* 0x0000e000ff047b82 */ /* 0x000e620000000a00 */
[----:B0-----:R-:W2:Y:S02]  /*0100*/  LDG.E R2, desc[UR4][R2.64] ;  /* 0x0000000402027981 */ /* 0x001ea4000c1e1900 */
[----:B--2---:R-:W-:-:S05]  /*0110*/  IMAD R9, R7, R2, R0 ;  /* 0x0000000207097224 */ /* 0x004fca00078e0200 */
[----:B------:R-:W0:Y:S01]  /*0120*/  LDC.64 R6, c[0x0][0x388] ;  /* 0x0000e200ff067b82 */ /* 0x000e220000000a00 */
[----:B-1----:R-:W-:-:S06]  /*0130*/  IMAD.WIDE R4, R9, 0x4, R4 ;  /* 0x0000000409047825 */ /* 0x002fcc00078e0204 */
[----:B------:R-:W2:Y:S01]  /*0140*/  LDG.E R4, desc[UR4][R4.64] ;  /* 0x0000000404047981 */ /* 0x000ea2000c1e1900 */
[----:B0-----:R-:W-:-:S04]  /*0150*/  IMAD.WIDE R6, R9, 0x4, R6 ;  /* 0x0000000409067825 */ /* 0x001fc800078e0206 */
[----:B--2---:R-:W-:-:S04]  /*0160*/  FMUL R0, R4, 255 ;  /* 0x437f000004007820 */ /* 0x004fc80000400000 */
[----:B------:R-:W0:Y:S02]  /*0170*/  F2I.TRUNC.NTZ R11, R0 ;  /* 0x00000000000b7305 */ /* 0x000e24000020f100 */
[----:B0-----:R-:W-:Y:S01]  /*0180*/  STG.E desc[UR4][R6.64], R11 ;  /* 0x0000000b06007986 */ /* 0x001fe2000c101904 */
[----:B------:R-:W-:Y:S05]  /*0190*/  EXIT ;  /* 0x000000000000794d */ /* 0x000fea0003800000 */
.L_x_0:
[----:B------:R-:W-:-:S00]  /*01a0*/  BRA `(.L_x_0) ;  /* 0xfffffffc00fc7947 */ /* 0x000fc0000383ffff */
[----:B------:R-:W-:-:S00]  /*01b0*/  NOP ;  /* 0x0000000000007918 */ /* 0x000fc00000000000 */
        /* <DEDUP_REMOVED lines=12> */
.L_x_39:


//--------------------- .text._Z18hybridEnergyKernelPiPfS0_ii --------------------------
	.section	.text._Z18hybridEnergyKernelPiPfS0_ii,"ax",@progbits
	.align	128
        .global         _Z18hybridEnergyKernelPiPfS0_ii
        .type           _Z18hybridEnergyKernelPiPfS0_ii,@function
        .size           _Z18hybridEnergyKernelPiPfS0_ii,(.L_x_38 - _Z18hybridEnergyKernelPiPfS0_ii)
        .other          _Z18hybridEnergyKernelPiPfS0_ii,@"STO_CUDA_ENTRY STV_DEFAULT"
_Z18hybridEnergyKernelPiPfS0_ii:
.text._Z18hybridEnergyKernelPiPfS0_ii:
        /* <DEDUP_REMOVED lines=17> */
[----:B--2---:R-:W-:-:S04]  /*0110*/  IMAD R2, R3, R6, R2 ;  /* 0x0000000603027224 */ /* 0x004fc800078e0202 */
[----:B-1----:R-:W-:-:S05]  /*0120*/  IMAD.WIDE R8, R2, 0x4, R8 ;  /* 0x0000000402087825 */ /* 0x002fca00078e0208 */
[----:B------:R-:W2:Y:S01]  /*0130*/  LDG.E R0, desc[UR4][R8.64] ;  /* 0x0000000408007981 */ /* 0x000ea2000c1e1900 */
[----:B------:R-:W-:Y:S01]  /*0140*/  IMAD.MOV.U32 R5, RZ, RZ, 0x3b808081 ;  /* 0x3b808081ff057424 */ /* 0x000fe200078e00ff */
[----:B------:R-:W-:Y:S01]  /*0150*/  BSSY.RECONVERGENT B0, `(.L_x_1) ;  /* 0x000000e000007945 */ /* 0x000fe20003800200 */
[----:B------:R-:W-:-:S04]  /*0160*/  IMAD.MOV.U32 R4, RZ, RZ, 0x437f0000 ;  /* 0x437f0000ff047424 */ /* 0x000fc800078e00ff */
[----:B------:R-:W-:-:S04]  /*0170*/  FFMA R3, R5, -R4, 1 ;  /* 0x3f80000005037423 */ /* 0x000fc80000000804 */
[----:B------:R-:W-:Y:S01]  /*0180*/  FFMA R3, R3, R5, 0.0039215688593685626984 ;  /* 0x3b80808103037423 */ /* 0x000fe20000000005 */
[----:B--2---:R-:W-:-:S04]  /*0190*/  I2FP.F32.S32 R0, R0 ;  /* 0x0000000000007245 */ /* 0x004fc80000201400 */
[----:B------:R-:W0:Y:S01]  /*01a0*/  FCHK P0, R0, 255 ;  /* 0x437f000000007902 */ /* 0x000e220000000000 */
[----:B------:R-:W-:-:S04]  /*01b0*/  FFMA R5, R0, R3, RZ ;  /* 0x0000000300057223 */ /* 0x000fc800000000ff */
[----:B------:R-:W-:-:S04]  /*01c0*/  FFMA R6, R5, -255, R0 ;  /* 0xc37f000005067823 */ /* 0x000fc80000000000 */
[----:B------:R-:W-:Y:S01]  /*01d0*/  FFMA R5, R3, R6, R5 ;  /* 0x0000000603057223 */ /* 0x000fe20000000005 */
[----:B0-----:R-:W-:Y:S06]  /*01e0*/  @!P0 BRA `(.L_x_2) ;  /* 0x0000000000108947 */ /* 0x001fec0003800000 */
[----:B------:R-:W-:Y:S01]  /*01f0*/  IMAD.MOV.U32 R3, RZ, RZ, R0 ;  /* 0x000000ffff037224 */ /* 0x000fe200078e0000 */
[----:B------:R-:W-:-:S07]  /*0200*/  MOV R6, 0x220 ;  /* 0x0000022000067802 */ /* 0x000fce0000000f00 */
[----:B------:R-:W-:Y:S05]  /*0210*/  CALL.REL.NOINC `($__internal_0_$__cuda_sm3x_div_rn_noftz_f32_slowpath) ;  /* 0x0000000000587944 */ /* 0x000fea0003c00000 */
[----:B------:R-:W-:-:S07]  /*0220*/  IMAD.MOV.U32 R5, RZ, RZ, R0 ;  /* 0x000000ffff057224 */ /* 0x000fce00078e0000 */
.L_x_2:
[----:B------:R-:W-:Y:S05]  /*0230*/  BSYNC.RECONVERGENT B0 ;  /* 0x0000000000007941 */ /* 0x000fea0003800200 */
.L_x_1:
[----:B------:R-:W0:Y:S02]  /*0240*/  LDC.64 R6, c[0x0][0x388] ;  /* 0x0000e200ff067b82 */ /* 0x000e240000000a00 */
[----:B0-----:R-:W-:-:S05]  /*0250*/  IMAD.WIDE R6, R2, 0x4, R6 ;  /* 0x0000000402067825 */ /* 0x001fca00078e0206 */
[----:B------:R-:W2:Y:S01]  /*0260*/  LDG.E R3, desc[UR4][R6.64] ;  /* 0x0000000406037981 */ /* 0x000ea2000c1e1900 */
[----:B------:R-:W-:Y:S01]  /*0270*/  IMAD.MOV.U32 R9, RZ, RZ, 0x3b808081 ;  /* 0x3b808081ff097424 */ /* 0x000fe200078e00ff */
[----:B------:R-:W-:Y:S03]  /*0280*/  BSSY.RECONVERGENT B0, `(.L_x_3) ;  /* 0x000000a000007945 */ /* 0x000fe60003800200 */
[----:B------:R-:W-:-:S04]  /*0290*/  FFMA R0, R9, -R4, 1 ;  /* 0x3f80000009007423 */ /* 0x000fc80000000804 */
[----:B------:R-:W-:Y:S01]  /*02a0*/  FFMA R0, R0, R9, 0.0039215688593685626984 ;  /* 0x3b80808100007423 */ /* 0x000fe20000000009 */
[----:B--2---:R-:W0:Y:S03]  /*02b0*/  FCHK P0, R3, 255 ;  /* 0x437f000003007902 */ /* 0x004e260000000000 */
[----:B------:R-:W-:-:S04]  /*02c0*/  FFMA R8, R0, R3, RZ ;  /* 0x0000000300087223 */ /* 0x000fc800000000ff */
[----:B------:R-:W-:-:S04]  /*02d0*/  FFMA R9, R8, -255, R3 ;  /* 0xc37f000008097823 */ /* 0x000fc80000000003 */
[----:B------:R-:W-:Y:S01]  /*02e0*/  FFMA R0, R0, R9, R8 ;  /* 0x0000000900007223 */ /* 0x000fe20000000008 */
[----:B0-----:R-:W-:Y:S06]  /*02f0*/  @!P0 BRA `(.L_x_4) ;  /* 0x0000000000088947 */ /* 0x001fec0003800000 */
[----:B------:R-:W-:-:S07]  /*0300*/  MOV R6, 0x320 ;  /* 0x0000032000067802 */ /* 0x000fce0000000f00 */
[----:B------:R-:W-:Y:S05]  /*0310*/  CALL.REL.NOINC `($__internal_0_$__cuda_sm3x_div_rn_noftz_f32_slowpath) ;  /* 0x0000000000187944 */ /* 0x000fea0003c00000 */
.L_x_4:
[----:B------:R-:W-:Y:S05]  /*0320*/  BSYNC.RECONVERGENT B0 ;  /* 0x0000000000007941 */ /* 0x000fea0003800200 */
.L_x_3:
[----:B------:R-:W0:Y:S01]  /*0330*/  LDC.64 R6, c[0x0][0x390] ;  /* 0x0000e400ff067b82 */ /* 0x000e220000000a00 */
[----:B------:R-:W-:Y:S01]  /*0340*/  FMNMX R5, R0, R5, !PT ;  /* 0x0000000500057209 */ /* 0x000fe20007800000 */
[----:B0-----:R-:W-:-:S05]  /*0350*/  IMAD.WIDE R2, R2, 0x4, R6 ;  /* 0x0000000402027825 */ /* 0x001fca00078e0206 */
[----:B------:R-:W-:Y:S01]  /*0360*/  STG.E desc[UR4][R2.64], R5 ;  /* 0x0000000502007986 */ /* 0x000fe2000c101904 */
[----:B------:R-:W-:Y:S05]  /*0370*/  EXIT ;  /* 0x000000000000794d */ /* 0x000fea0003800000 */
        .weak           $__internal_0_$__cuda_sm3x_div_rn_noftz_f32_slowpath
        .type           $__internal_0_$__cuda_sm3x_div_rn_noftz_f32_slowpath,@function
        .size           $__internal_0_$__cuda_sm3x_div_rn_noftz_f32_slowpath,(.L_x_38 - $__internal_0_$__cuda_sm3x_div_rn_noftz_f32_slowpath)
$__internal_0_$__cuda_sm3x_div_rn_noftz_f32_slowpath:
[----:B------:R-:W-:Y:S01]  /*0380*/  SHF.R.U32.HI R7, RZ, 0x17, R4 ;  /* 0x00000017ff077819 */ /* 0x000fe20000011604 */
[----:B------:R-:W-:Y:S01]  /*0390*/  BSSY.RECONVERGENT B1, `(.L_x_5) ;  /* 0x0000064000017945 */ /* 0x000fe20003800200 */
[----:B------:R-:W-:Y:S01]  /*03a0*/  SHF.R.U32.HI R0, RZ, 0x17, R3 ;  /* 0x00000017ff007819 */ /* 0x000fe20000011603 */
[----:B------:R-:W-:Y:S01]  /*03b0*/  IMAD.MOV.U32 R8, RZ, RZ, 0x437f0000 ;  /* 0x437f0000ff087424 */ /* 0x000fe200078e00ff */
[----:B------:R-:W-:Y:S02]  /*03c0*/  LOP3.LUT R7, R7, 0xff, RZ, 0xc0, !PT ;  /* 0x000000ff07077812 */ /* 0x000fe400078ec0ff */
[----:B------:R-:W-:-:S03]  /*03d0*/  LOP3.LUT R12, R0, 0xff, RZ, 0xc0, !PT ;  /* 0x000000ff000c7812 */ /* 0x000fc600078ec0ff */
[----:B------:R-:W-:Y:S02]  /*03e0*/  VIADD R10, R7, 0xffffffff ;  /* 0xffffffff070a7836 */ /* 0x000fe40000000000 */
[----:B------:R-:W-:-:S03]  /*03f0*/  VIADD R11, R12, 0xffffffff ;  /* 0xffffffff0c0b7836 */ /* 0x000fc60000000000 */
[----:B------:R-:W-:-:S04]  /*0400*/  ISETP.GT.U32.AND P0, PT, R10, 0xfd, PT ;  /* 0x000000fd0a00780c */ /* 0x000fc80003f04070 */
[----:B------:R-:W-:-:S13]  /*0410*/  ISETP.GT.U32.OR P0, PT, R11, 0xfd, P0 ;  /* 0x000000fd0b00780c */ /* 0x000fda0000704470 */
[----:B------:R-:W-:Y:S01]  /*0420*/  @!P0 IMAD.MOV.U32 R9, RZ, RZ, RZ ;  /* 0x000000ffff098224 */ /* 0x000fe200078e00ff */
[----:B------:R-:W-:Y:S06]  /*0430*/  @!P0 BRA `(.L_x_6) ;  /* 0x0000000000608947 */ /* 0x000fec0003800000 */
[----:B------:R-:W-:Y:S01]  /*0440*/  IMAD.MOV.U32 R0, RZ, RZ, 0x437f0000 ;  /* 0x437f0000ff007424 */ /* 0x000fe200078e00ff */
[----:B------:R-:W-:-:S04]  /*0450*/  FSETP.GTU.FTZ.AND P0, PT, |R3|, +INF , PT ;  /* 0x7f8000000300780b */ /* 0x000fc80003f1c200 */
[----:B------:R-:W-:-:S04]  /*0460*/  FSETP.GTU.FTZ.AND P1, PT, |R0|, +INF , PT ;  /* 0x7f8000000000780b */ /* 0x000fc80003f3c200 */
[----:B------:R-:W-:-:S13]  /*0470*/  PLOP3.LUT P0, PT, P0, P1, PT, 0xf8, 0x8f ;  /* 0x00000000008f781c */ /* 0x000fda0000703f70 */
[----:B------:R-:W-:Y:S05]  /*0480*/  @P0 BRA `(.L_x_7) ;  /* 0x00000004004c0947 */ /* 0x000fea0003800000 */
[----:B------:R-:W-:-:S13]  /*0490*/  LOP3.LUT P0, RZ, R8, 0x7fffffff, R3, 0xc8, !PT ;  /* 0x7fffffff08ff7812 */ /* 0x000fda000780c803 */
[----:B------:R-:W-:Y:S05]  /*04a0*/  @!P0 BRA `(.L_x_8) ;  /* 0x00000004003c8947 */ /* 0x000fea0003800000 */
[C---:B------:R-:W-:Y:S02]  /*04b0*/  FSETP.NEU.FTZ.AND P2, PT, |R3|.reuse, +INF , PT ;  /* 0x7f8000000300780b */ /* 0x040fe40003f5d200 */
[----:B------:R-:W-:Y:S02]  /*04c0*/  FSETP.NEU.FTZ.AND P1, PT, |R0|, +INF , PT ;  /* 0x7f8000000000780b */ /* 0x000fe40003f3d200 */
[----:B------:R-:W-:-:S11]  /*04d0*/  FSETP.NEU.FTZ.AND P0, PT, |R3|, +INF , PT ;  /* 0x7f8000000300780b */ /* 0x000fd60003f1d200 */
[----:B------:R-:W-:Y:S05]  /*04e0*/  @!P1 BRA !P2, `(.L_x_8) ;  /* 0x00000004002c9947 */ /* 0x000fea0005000000 */
[----:B------:R-:W-:-:S04]  /*04f0*/  LOP3.LUT P2, RZ, R3, 0x7fffffff, RZ, 0xc0, !PT ;  /* 0x7fffffff03ff7812 */ /* 0x000fc8000784c0ff */
[----:B------:R-:W-:-:S13]  /*0500*/  PLOP3.LUT P1, PT, P1, P2, PT, 0x2f, 0xf2 ;  /* 0x0000000000f2781c */ /* 0x000fda0000f24577 */
[----:B------:R-:W-:Y:S05]  /*0510*/  @P1 BRA `(.L_x_9) ;  /* 0x0000000400181947 */ /* 0x000fea0003800000 */
[----:B------:R-:W-:-:S04]  /*0520*/  LOP3.LUT P1, RZ, R8, 0x7fffffff, RZ, 0xc0, !PT ;  /* 0x7fffffff08ff7812 */ /* 0x000fc8000782c0ff */
[----:B------:R-:W-:-:S13]  /*0530*/  PLOP3.LUT P0, PT, P0, P1, PT, 0x2f, 0xf2 ;  /* 0x0000000000f2781c */ /* 0x000fda0000702577 */
[----:B------:R-:W-:Y:S05]  /*0540*/  @P0 BRA `(.L_x_10) ;  /* 0x0000000400000947 */ /* 0x000fea0003800000 */
[----:B------:R-:W-:Y:S02]  /*0550*/  ISETP.GE.AND P0, PT, R11, RZ, PT ;  /* 0x000000ff0b00720c */ /* 0x000fe40003f06270 */
[----:B------:R-:W-:-:S11]  /*0560*/  ISETP.GE.AND P1, PT, R10, RZ, PT ;  /* 0x000000ff0a00720c */ /* 0x000fd60003f26270 */
[----:B------:R-:W-:Y:S02]  /*0570*/  @P0 IMAD.MOV.U32 R9, RZ, RZ, RZ ;  /* 0x000000ffff090224 */ /* 0x000fe400078e00ff */
[----:B------:R-:W-:Y:S01]  /*0580*/  @!P0 FFMA R3, R3, 1.84467440737095516160e+19, RZ ;  /* 0x5f80000003038823 */ /* 0x000fe200000000ff */
[----:B------:R-:W-:Y:S02]  /*0590*/  @!P0 IMAD.MOV.U32 R9, RZ, RZ, -0x40 ;  /* 0xffffffc0ff098424 */ /* 0x000fe400078e00ff */
[----:B------:R-:W-:Y:S02]  /*05a0*/  @!P1 FFMA R8, R0, 1.84467440737095516160e+19, RZ ;  /* 0x5f80000000089823 */ /* 0x000fe400000000ff */
[----:B------:R-:W-:-:S07]  /*05b0*/  @!P1 VIADD R9, R9, 0x40 ;  /* 0x0000004009099836 */ /* 0x000fce0000000000 */
.L_x_6:
[----:B------:R-:W-:Y:S01]  /*05c0*/  LEA R11, R7, 0xc0800000, 0x17 ;  /* 0xc0800000070b7811 */ /* 0x000fe200078eb8ff */
[----:B------:R-:W-:Y:S04]  /*05d0*/  BSSY.RECONVERGENT B2, `(.L_x_11) ;  /* 0x0000036000027945 */ /* 0x000fe80003800200 */
[----:B------:R-:W-:Y:S02]  /*05e0*/  IMAD.IADD R11, R8, 0x1, -R11 ;  /* 0x00000001080b7824 */ /* 0x000fe400078e0a0b */
[----:B------:R-:W-:Y:S02]  /*05f0*/  VIADD R8, R12, 0xffffff81 ;  /* 0xffffff810c087836 */ /* 0x000fe40000000000 */
[----:B------:R-:W0:Y:S01]  /*0600*/  MUFU.RCP R10, R11 ;  /* 0x0000000b000a7308 */ /* 0x000e220000001000 */
[----:B------:R-:W-:Y:S01]  /*0610*/  FADD.FTZ R13, -R11, -RZ ;  /* 0x800000ff0b0d7221 */ /* 0x000fe20000010100 */
[C---:B------:R-:W-:Y:S01]  /*0620*/  IMAD R0, R8.reuse, -0x800000, R3 ;  /* 0xff80000008007824 */ /* 0x040fe200078e0203 */
[----:B------:R-:W-:-:S05]  /*0630*/  IADD3 R8, PT, PT, R8, 0x7f, -R7 ;  /* 0x0000007f08087810 */ /* 0x000fca0007ffe807 */
[----:B------:R-:W-:Y:S02]  /*0640*/  IMAD.IADD R8, R8, 0x1, R9 ;  /* 0x0000000108087824 */ /* 0x000fe400078e0209 */
[----:B0-----:R-:W-:-:S04]  /*0650*/  FFMA R15, R10, R13, 1 ;  /* 0x3f8000000a0f7423 */ /* 0x001fc8000000000d */
[----:B------:R-:W-:-:S04]  /*0660*/  FFMA R12, R10, R15, R10 ;  /* 0x0000000f0a0c7223 */ /* 0x000fc8000000000a */
[----:B------:R-:W-:-:S04]  /*0670*/  FFMA R3, R0, R12, RZ ;  /* 0x0000000c00037223 */ /* 0x000fc800000000ff */
[----:B------:R-:W-:-:S04]  /*0680*/  FFMA R10, R13, R3, R0 ;  /* 0x000000030d0a7223 */ /* 0x000fc80000000000 */
[----:B------:R-:W-:-:S04]  /*0690*/  FFMA R15, R12, R10, R3 ;  /* 0x0000000a0c0f7223 */ /* 0x000fc80000000003 */
[----:B------:R-:W-:-:S04]  /*06a0*/  FFMA R10, R13, R15, R0 ;  /* 0x0000000f0d0a7223 */ /* 0x000fc80000000000 */
[----:B------:R-:W-:-:S05]  /*06b0*/  FFMA R0, R12, R10, R15 ;  /* 0x0000000a0c007223 */ /* 0x000fca000000000f */
[----:B------:R-:W-:-:S04]  /*06c0*/  SHF.R.U32.HI R3, RZ, 0x17, R0 ;  /* 0x00000017ff037819 */ /* 0x000fc80000011600 */
[----:B------:R-:W-:-:S05]  /*06d0*/  LOP3.LUT R3, R3, 0xff, RZ, 0xc0, !PT ;  /* 0x000000ff03037812 */ /* 0x000fca00078ec0ff */
[----:B------:R-:W-:-:S04]  /*06e0*/  IMAD.IADD R9, R3, 0x1, R8 ;  /* 0x0000000103097824 */ /* 0x000fc800078e0208 */
[----:B------:R-:W-:-:S05]  /*06f0*/  VIADD R3, R9, 0xffffffff ;  /* 0xffffffff09037836 */ /* 0x000fca0000000000 */
[----:B------:R-:W-:-:S13]  /*0700*/  ISETP.GE.U32.AND P0, PT, R3, 0xfe, PT ;  /* 0x000000fe0300780c */ /* 0x000fda0003f06070 */
[----:B------:R-:W-:Y:S05]  /*0710*/  @!P0 BRA `(.L_x_12) ;  /* 0x0000000000808947 */ /* 0x000fea0003800000 */
[----:B------:R-:W-:-:S13]  /*0720*/  ISETP.GT.AND P0, PT, R9, 0xfe, PT ;  /* 0x000000fe0900780c */ /* 0x000fda0003f04270 */
[----:B------:R-:W-:Y:S05]  /*0730*/  @P0 BRA `(.L_x_13) ;  /* 0x00000000006c0947 */ /* 0x000fea0003800000 */
[----:B------:R-:W-:-:S13]  /*0740*/  ISETP.GE.AND P0, PT, R9, 0x1, PT ;  /* 0x000000010900780c */ /* 0x000fda0003f06270 */
[----:B------:R-:W-:Y:S05]  /*0750*/  @P0 BRA `(.L_x_14) ;  /* 0x0000000000740947 */ /* 0x000fea0003800000 */
[----:B------:R-:W-:Y:S02]  /*0760*/  ISETP.GE.AND P0, PT, R9, -0x18, PT ;  /* 0xffffffe80900780c */ /* 0x000fe40003f06270 */
[----:B------:R-:W-:-:S11]  /*0770*/  LOP3.LUT R0, R0, 0x80000000, RZ, 0xc0, !PT ;  /* 0x8000000000007812 */ /* 0x000fd600078ec0ff */
[----:B------:R-:W-:Y:S05]  /*0780*/  @!P0 BRA `(.L_x_14) ;  /* 0x0000000000688947 */ /* 0x000fea0003800000 */
[CCC-:B------:R-:W-:Y:S01]  /*0790*/  FFMA.RZ R3, R12.reuse, R10.reuse, R15.reuse ;  /* 0x0000000a0c037223 */ /* 0x1c0fe2000000c00f */
[CCC-:B------:R-:W-:Y:S01]  /*07a0*/  FFMA.RM R8, R12.reuse, R10.reuse, R15.reuse ;  /* 0x0000000a0c087223 */ /* 0x1c0fe2000000400f */
[C---:B------:R-:W-:Y:S02]  /*07b0*/  ISETP.NE.AND P2, PT, R9.reuse, RZ, PT ;  /* 0x000000ff0900720c */ /* 0x040fe40003f45270 */
[----:B------:R-:W-:Y:S02]  /*07c0*/  ISETP.NE.AND P1, PT, R9, RZ, PT ;  /* 0x000000ff0900720c */ /* 0x000fe40003f25270 */
[----:B------:R-:W-:Y:S01]  /*07d0*/  LOP3.LUT R7, R3, 0x7fffff, RZ, 0xc0, !PT ;  /* 0x007fffff03077812 */ /* 0x000fe200078ec0ff */
[----:B------:R-:W-:Y:S01]  /*07e0*/  FFMA.RP R3, R12, R10, R15 ;  /* 0x0000000a0c037223 */ /* 0x000fe2000000800f */
[----:B------:R-:W-:Y:S02]  /*07f0*/  VIADD R10, R9, 0x20 ;  /* 0x00000020090a7836 */ /* 0x000fe40000000000 */
[----:B------:R-:W-:Y:S01]  /*0800*/  LOP3.LUT R7, R7, 0x800000, RZ, 0xfc, !PT ;  /* 0x0080000007077812 */ /* 0x000fe200078efcff */
[----:B------:R-:W-:Y:S01]  /*0810*/  IMAD.MOV R9, RZ, RZ, -R9 ;  /* 0x000000ffff097224 */ /* 0x000fe200078e0a09 */
[----:B------:R-:W-:-:S02]  /*0820*/  FSETP.NEU.FTZ.AND P0, PT, R3, R8, PT ;  /* 0x000000080300720b */ /* 0x000fc40003f1d000 */
[----:B------:R-:W-:Y:S02]  /*0830*/  SHF.L.U32 R10, R7, R10, RZ ;  /* 0x0000000a070a7219 */ /* 0x000fe400000006ff */
[----:B------:R-:W-:Y:S02]  /*0840*/  SEL R8, R9, RZ, P2 ;  /* 0x000000ff09087207 */ /* 0x000fe40001000000 */
[----:B------:R-:W-:Y:S02]  /*0850*/  ISETP.NE.AND P1, PT, R10, RZ, P1 ;  /* 0x000000ff0a00720c */ /* 0x000fe40000f25270 */
[----:B------:R-:W-:Y:S02]  /*0860*/  SHF.R.U32.HI R8, RZ, R8, R7 ;  /* 0x00000008ff087219 */ /* 0x000fe40000011607 */
[----:B------:R-:W-:Y:S02]  /*0870*/  PLOP3.LUT P0, PT, P0, P1, PT, 0xf8, 0x8f ;  /* 0x00000000008f781c */ /* 0x000fe40000703f70 */
[----:B------:R-:W-:-:S02]  /*0880*/  SHF.R.U32.HI R10, RZ, 0x1, R8 ;  /* 0x00000001ff0a7819 */ /* 0x000fc40000011608 */
[----:B------:R-:W-:-:S04]  /*0890*/  SEL R3, RZ, 0x1, !P0 ;  /* 0x00000001ff037807 */ /* 0x000fc80004000000 */
[----:B------:R-:W-:-:S04]  /*08a0*/  LOP3.LUT R3, R3, 0x1, R10, 0xf8, !PT ;  /* 0x0000000103037812 */ /* 0x000fc800078ef80a */
[----:B------:R-:W-:-:S05]  /*08b0*/  LOP3.LUT R3, R3, R8, RZ, 0xc0, !PT ;  /* 0x0000000803037212 */ /* 0x000fca00078ec0ff */
[----:B------:R-:W-:-:S05]  /*08c0*/  IMAD.IADD R3, R10, 0x1, R3 ;  /* 0x000000010a037824 */ /* 0x000fca00078e0203 */
[----:B------:R-:W-:Y:S01]  /*08d0*/  LOP3.LUT R0, R3, R0, RZ, 0xfc, !PT ;  /* 0x0000000003007212 */ /* 0x000fe200078efcff */
[----:B------:R-:W-:Y:S06]  /*08e0*/  BRA `(.L_x_14) ;  /* 0x0000000000107947 */ /* 0x000fec0003800000 */
.L_x_13:
[----:B------:R-:W-:-:S04]  /*08f0*/  LOP3.LUT R0, R0, 0x80000000, RZ, 0xc0, !PT ;  /* 0x8000000000007812 */ /* 0x000fc800078ec0ff */
[----:B------:R-:W-:Y:S01]  /*0900*/  LOP3.LUT R0, R0, 0x7f800000, RZ, 0xfc, !PT ;  /* 0x7f80000000007812 */ /* 0x000fe200078efcff */
[----:B------:R-:W-:Y:S06]  /*0910*/  BRA `(.L_x_14) ;  /* 0x0000000000047947 */ /* 0x000fec0003800000 */
.L_x_12:
[----:B------:R-:W-:-:S07]  /*0920*/  IMAD R0, R8, 0x800000, R0 ;  /* 0x0080000008007824 */ /* 0x000fce00078e0200 */
.L_x_14:
[----:B------:R-:W-:Y:S05]  /*0930*/  BSYNC.RECONVERGENT B2 ;  /* 0x0000000000027941 */ /* 0x000fea0003800200 */
.L_x_11:
[----:B------:R-:W-:Y:S05]  /*0940*/  BRA `(.L_x_15) ;  /* 0x0000000000207947 */ /* 0x000fea0003800000 */
.L_x_10:
[----:B------:R-:W-:-:S04]  /*0950*/  LOP3.LUT R0, R8, 0x80000000, R3, 0x48, !PT ;  /* 0x8000000008007812 */ /* 0x000fc800078e4803 */
[----:B------:R-:W-:Y:S01]  /*0960*/  LOP3.LUT R0, R0, 0x7f800000, RZ, 0xfc, !PT ;  /* 0x7f80000000007812 */ /* 0x000fe200078efcff */
[----:B------:R-:W-:Y:S06]  /*0970*/  BRA `(.L_x_15) ;  /* 0x0000000000147947 */ /* 0x000fec0003800000 */
.L_x_9:
[----:B------:R-:W-:Y:S01]  /*0980*/  LOP3.LUT R0, R8, 0x80000000, R3, 0x48, !PT ;  /* 0x8000000008007812 */ /* 0x000fe200078e4803 */
[----:B------:R-:W-:Y:S06]  /*0990*/  BRA `(.L_x_15) ;  /* 0x00000000000c7947 */ /* 0x000fec0003800000 */
.L_x_8:
[----:B------:R-:W0:Y:S01]  /*09a0*/  MUFU.RSQ R0, -QNAN ;  /* 0xffc0000000007908 */ /* 0x000e220000001400 */
[----:B------:R-:W-:Y:S05]  /*09b0*/  BRA `(.L_x_15) ;  /* 0x0000000000047947 */ /* 0x000fea0003800000 */
.L_x_7:
[----:B------:R-:W-:-:S07]  /*09c0*/  FADD.FTZ R0, R3, R0 ;  /* 0x0000000003007221 */ /* 0x000fce0000010000 */
.L_x_15:
[----:B------:R-:W-:Y:S05]  /*09d0*/  BSYNC.RECONVERGENT B1 ;  /* 0x0000000000017941 */ /* 0x000fea0003800200 */
.L_x_5:
[----:B------:R-:W-:-:S04]  /*09e0*/  IMAD.MOV.U32 R7, RZ, RZ, 0x0 ;  /* 0x00000000ff077424 */ /* 0x000fc800078e00ff */
[----:B0-----:R-:W-:Y:S05]  /*09f0*/  RET.REL.NODEC R6 `(_Z18hybridEnergyKernelPiPfS0_ii) ;  /* 0xfffffff406807950 */ /* 0x001fea0003c3ffff */
.L_x_16:
        /* <DEDUP_REMOVED lines=16> */
.L_x_38:


//--------------------- .text._Z19forwardEnergyKernelPhiiPf --------------------------
	.section	.text._Z19forwardEnergyKernelPhiiPf,"ax",@progbits
	.align	128
        .global         _Z19forwardEnergyKernelPhiiPf
        .type           _Z19forwardEnergyKernelPhiiPf,@function
        .size           _Z19forwardEnergyKernelPhiiPf,(.L_x_41 - _Z19forwardEnergyKernelPhiiPf)
        .other          _Z19forwardEnergyKernelPhiiPf,@"STO_CUDA_ENTRY STV_DEFAULT"
_Z19forwardEnergyKernelPhiiPf:
.text._Z19forwardEnergyKernelPhiiPf:
        /* <DEDUP_REMOVED lines=14> */
[----:B------:R-:W0:Y:S02]  /*00e0*/  LDCU.64 UR6, c[0x0][0x358] ;  /* 0x00006b00ff0677ac */ /* 0x000e240008000a00 */
[----:B0-----:R-:W2:Y:S01]  /*00f0*/  LDG.E R0, desc[UR6][R2.64] ;  /* 0x0000000602007981 */ /* 0x001ea2000c1e1900 */
[----:B------:R-:W-:-:S13]  /*0100*/  ISETP.NE.AND P0, PT, R6, RZ, PT ;  /* 0x000000ff0600720c */ /* 0x000fda0003f05270 */
[----:B------:R-:W0:Y:S01]  /*0110*/  @!P0 LDC.64 R4, c[0x0][0x390] ;  /* 0x0000e400ff048b82 */ /* 0x000e220000000a00 */
[----:B--2---:R-:W-:-:S04]  /*0120*/  IMAD R7, R6, R0, R11 ;  /* 0x0000000006077224 */ /* 0x004fc800078e020b */
[----:B0-----:R-:W-:-:S05]  /*0130*/  @!P0 IMAD.WIDE R4, R7, 0x4, R4 ;  /* 0x0000000407048825 */ /* 0x001fca00078e0204 */
[----:B------:R0:W-:Y:S01]  /*0140*/  @!P0 STG.E desc[UR6][R4.64], RZ ;  /* 0x000000ff04008986 */ /* 0x0001e2000c101906 */
[----:B------:R-:W-:Y:S05]  /*0150*/  @!P0 EXIT ;  /* 0x000000000000894d */ /* 0x000fea0003800000 */
[----:B------:R-:W-:Y:S01]  /*0160*/  UIADD3 UR4, UPT, UPT, UR8, -0x1, URZ ;  /* 0xffffffff08047890 */ /* 0x000fe2000fffe0ff */
[----:B------:R-:W-:Y:S01]  /*0170*/  ISETP.GT.AND P0, PT, R11, RZ, PT ;  /* 0x000000ff0b00720c */ /* 0x000fe20003f04270 */
[----:B------:R-:W1:Y:S01]  /*0180*/  LDCU.64 UR10, c[0x0][0x380] ;  /* 0x00007000ff0a77ac */ /* 0x000e620008000a00 */
[C---:B------:R-:W-:Y:S01]  /*0190*/  IMAD.IADD R13, R7.reuse, 0x1, -R0 ;  /* 0x00000001070d7824 */ /* 0x040fe200078e0a00 */
[----:B------:R-:W2:Y:S01]  /*01a0*/  LDC.64 R2, c[0x0][0x390] ;  /* 0x0000e400ff027b82 */ /* 0x000ea20000000a00 */
[----:B0-----:R-:W-:Y:S01]  /*01b0*/  VIADD R5, R7, 0xffffffff ;  /* 0xffffffff07057836 */ /* 0x001fe20000000000 */
[----:B------:R-:W-:Y:S02]  /*01c0*/  ISETP.GE.AND P1, PT, R11, UR4, PT ;  /* 0x000000040b007c0c */ /* 0x000fe4000bf26270 */
[----:B------:R-:W-:-:S06]  /*01d0*/  IADD3 R10, PT, PT, R7, 0x1, RZ ;  /* 0x00000001070a7810 */ /* 0x000fcc0007ffe0ff */
[----:B------:R-:W-:-:S05]  /*01e0*/  @!P0 IMAD.MOV R5, RZ, RZ, R7 ;  /* 0x000000ffff058224 */ /* 0x000fca00078e0207 */
[----:B------:R-:W-:Y:S02]  /*01f0*/  @P1 IADD3 R10, PT, PT, R7, RZ, RZ ;  /* 0x000000ff070a1210 */ /* 0x000fe40007ffe0ff */
[----:B-1----:R-:W-:Y:S02]  /*0200*/  IADD3 R8, P0, PT, R13, UR10, RZ ;  /* 0x0000000a0d087c10 */ /* 0x002fe4000ff1e0ff */
[----:B------:R-:W-:Y:S02]  /*0210*/  IADD3 R4, P1, PT, R5, UR10, RZ ;  /* 0x0000000a05047c10 */ /* 0x000fe4000ff3e0ff */
[----:B------:R-:W-:Y:S02]  /*0220*/  LEA.HI.X.SX32 R9, R13, UR11, 0x1, P0 ;  /* 0x0000000b0d097c11 */ /* 0x000fe400080f0eff */
[C---:B------:R-:W-:Y:S02]  /*0230*/  IADD3 R6, P0, PT, R10.reuse, UR10, RZ ;  /* 0x0000000a0a067c10 */ /* 0x040fe4000ff1e0ff */
[----:B------:R-:W-:Y:S01]  /*0240*/  LEA.HI.X.SX32 R5, R5, UR11, 0x1, P1 ;  /* 0x0000000b05057c11 */ /* 0x000fe200088f0eff */
[----:B------:R-:W3:Y:S01]  /*0250*/  LDG.E.U8 R8, desc[UR6][R8.64] ;  /* 0x0000000608087981 */ /* 0x000ee2000c1e1100 */
[----:B------:R-:W-:-:S02]  /*0260*/  LEA.HI.X.SX32 R7, R10, UR11, 0x1, P0 ;  /* 0x0000000b0a077c11 */ /* 0x000fc400080f0eff */
[C---:B------:R-:W-:Y:S01]  /*0270*/  ISETP.GE.AND P0, PT, R11.reuse, 0x1, PT ;  /* 0x000000010b00780c */ /* 0x040fe20003f06270 */
[----:B------:R-:W4:Y:S04]  /*0280*/  LDG.E.U8 R4, desc[UR6][R4.64] ;  /* 0x0000000604047981 */ /* 0x000f28000c1e1100 */
[----:B------:R-:W5:Y:S01]  /*0290*/  LDG.E.U8 R6, desc[UR6][R6.64] ;  /* 0x0000000606067981 */ /* 0x000f62000c1e1100 */
[----:B------:R-:W-:Y:S01]  /*02a0*/  ISETP.GE.AND P1, PT, R11, UR4, PT ;  /* 0x000000040b007c0c */ /* 0x000fe2000bf26270 */
[----:B--2---:R-:W-:-:S05]  /*02b0*/  IMAD.WIDE R2, R13, 0x4, R2 ;  /* 0x000000040d027825 */ /* 0x004fca00078e0202 */
[----:B------:R-:W2:Y:S04]  /*02c0*/  LDG.E R13, desc[UR6][R2.64] ;  /* 0x00000006020d7981 */ /* 0x000ea8000c1e1900 */
[----:B------:R-:W2:Y:S04]  /*02d0*/  @P0 LDG.E R12, desc[UR6][R2.64+-0x4] ;  /* 0xfffffc06020c0981 */ /* 0x000ea8000c1e1900 */
[----:B------:R0:W2:Y:S02]  /*02e0*/  @!P1 LDG.E R14, desc[UR6][R2.64+0x4] ;  /* 0x00000406020e9981 */ /* 0x0000a4000c1e1900 */
[----:B0-----:R-:W-:Y:S01]  /*02f0*/  IMAD.WIDE R2, R0, 0x4, R2 ;  /* 0x0000000400027825 */ /* 0x001fe200078e0202 */
[----:B---3--:R-:W-:-:S02]  /*0300*/  I2FP.F32.U32 R11, R8 ;  /* 0x00000008000b7245 */ /* 0x008fc40000201000 */
[----:B----4-:R-:W-:Y:S02]  /*0310*/  I2FP.F32.U32 R10, R4 ;  /* 0x00000004000a7245 */ /* 0x010fe40000201000 */
[----:B-----5:R-:W-:-:S03]  /*0320*/  I2FP.F32.U32 R9, R6 ;  /* 0x0000000600097245 */ /* 0x020fc60000201000 */
[C---:B------:R-:W-:Y:S02]  /*0330*/  FADD R5, -R10.reuse, R11 ;  /* 0x0000000b0a057221 */ /* 0x040fe40000000100 */
[----:B------:R-:W-:Y:S01]  /*0340*/  FADD R10, -R10, R9 ;  /* 0x000000090a0a7221 */ /* 0x000fe20000000100 */
[----:B------:R-:W-:-:S03]  /*0350*/  FADD R9, -R9, R11 ;  /* 0x0000000b09097221 */ /* 0x000fc60000000100 */
[C---:B------:R-:W-:Y:S01]  /*0360*/  FADD R5, |R10|.reuse, |R5| ;  /* 0x400000050a057221 */ /* 0x040fe20000000200 */
[C---:B------:R-:W-:Y:S01]  /*0370*/  FADD R9, |R10|.reuse, |R9| ;  /* 0x400000090a097221 */ /* 0x040fe20000000200 */
[----:B--2---:R-:W-:Y:S02]  /*0380*/  FADD R13, |R10|, R13 ;  /* 0x0000000d0a0d7221 */ /* 0x004fe40000000200 */
[----:B------:R-:W-:Y:S01]  /*0390*/  @P0 FADD R12, R5, R12 ;  /* 0x0000000c050c0221 */ /* 0x000fe20000000000 */
[----:B------:R-:W-:-:S04]  /*03a0*/  @!P1 FADD R14, R9, R14 ;  /* 0x0000000e090e9221 */ /* 0x000fc80000000000 */
[----:B------:R-:W-:-:S04]  /*03b0*/  @P0 FMNMX R13, R13, R12, PT ;  /* 0x0000000c0d0d0209 */ /* 0x000fc80003800000 */
[----:B------:R-:W-:-:S05]  /*03c0*/  @!P1 FMNMX R13, R13, R14, PT ;  /* 0x0000000e0d0d9209 */ /* 0x000fca0003800000 */
[----:B------:R-:W-:Y:S01]  /*03d0*/  STG.E desc[UR6][R2.64], R13 ;  /* 0x0000000d02007986 */ /* 0x000fe2000c101906 */
[----:B------:R-:W-:Y:S05]  /*03e0*/  EXIT ;  /* 0x000000000000794d */ /* 0x000fea0003800000 */
.L_x_17:
        /* <DEDUP_REMOVED lines=9> */
.L_x_41:


//--------------------- .text._Z16seamsScoreKernelPiS_iii --------------------------
	.section	.text._Z16seamsScoreKernelPiS_iii,"ax",@progbits
	.align	128
        .global         _Z16seamsScoreKernelPiS_iii
        .type           _Z16seamsScoreKernelPiS_iii,@function
        .size           _Z16seamsScoreKernelPiS_iii,(.L_x_42 - _Z16seamsScoreKernelPiS_iii)
        .other          _Z16seamsScoreKernelPiS_iii,@"STO_CUDA_ENTRY STV_DEFAULT"
_Z16seamsScoreKernelPiS_iii:
.text._Z16seamsScoreKernelPiS_iii:
[----:B------:R-:W-:Y:S01]  /*0000*/  LDC R1, c[0x0][0x37c] ;  /* 0x0000df00ff017b82 */ /* 0x000fe20000000800 */
[----:B------:R-:W0:Y:S07]  /*0010*/  S2R R6, SR_TID.X ;  /* 0x0000000000067919 */ /* 0x000e2e0000002100 */
[----:B------:R-:W1:Y:S01]  /*0020*/  S2UR UR4, SR_CTAID.X ;  /* 0x00000000000479c3 */ /* 0x000e620000002500 */
[----:B------:R-:W2:Y:S01]  /*0030*/  LDCU UR5, c[0x0][0x390] ;  /* 0x00007200ff0577ac */ /* 0x000ea20008000800 */
[----:B------:R-:W3:Y:S06]  /*0040*/  LDCU.64 UR6, c[0x0][0x358] ;  /* 0x00006b00ff0677ac */ /* 0x000eec0008000a00 */
[----:B------:R-:W4:Y:S08]  /*0050*/  LDC R11, c[0x0][0x360] ;  /* 0x0000d800ff0b7b82 */ /* 0x000f300000000800 */
[----:B------:R-:W5:Y:S01]  /*0060*/  LDC R13, c[0x0][0x398] ;  /* 0x0000e600ff0d7b82 */ /* 0x000f620000000800 */
[----:B-1----:R-:W-:-:S07]  /*0070*/  UIADD3 UR4, UPT, UPT, UR4, -0x1, URZ ;  /* 0xffffffff04047890 */ /* 0x002fce000fffe0ff */
[----:B------:R-:W1:Y:S01]  /*0080*/  LDC.64 R2, c[0x0][0x380] ;  /* 0x0000e000ff027b82 */ /* 0x000e620000000a00 */
[----:B----4-:R-:W-:-:S07]  /*0090*/  SHF.R.U32.HI R9, RZ, 0x1, R11 ;  /* 0x00000001ff097819 */ /* 0x010fce000001160b */
[----:B------:R-:W4:Y:S01]  /*00a0*/  LDC.64 R4, c[0x0][0x388] ;  /* 0x0000e200ff047b82 */ /* 0x000f220000000a00 */
[----:B0-----:R-:W-:-:S07]  /*00b0*/  IMAD R7, R9, UR4, R6 ;  /* 0x0000000409077c24 */ /* 0x001fce000f8e0206 */
[----:B------:R-:W0:Y:S01]  /*00c0*/  LDC R15, c[0x0][0x394] ;  /* 0x0000e500ff0f7b82 */ /* 0x000e220000000800 */
[----:B--2---:R-:W-:-:S04]  /*00d0*/  ISETP.GE.AND P0, PT, R7, UR5, PT ;  /* 0x0000000507007c0c */ /* 0x004fc8000bf06270 */
[----:B------:R-:W-:-:S04]  /*00e0*/  ISETP.LT.OR P0, PT, R7, RZ, P0 ;  /* 0x000000ff0700720c */ /* 0x000fc80000701670 */
[----:B-----5:R-:W-:-:S13]  /*00f0*/  ISETP.NE.OR P0, PT, R13, RZ, P0 ;  /* 0x000000ff0d00720c */ /* 0x020fda0000705670 */
[----:B-1----:R-:W-:-:S06]  /*0100*/  @!P0 IMAD.WIDE.U32 R2, R7, 0x4, R2 ;  /* 0x0000000407028825 */ /* 0x002fcc00078e0002 */
[----:B---3--:R-:W2:Y:S01]  /*0110*/  @!P0 LDG.E R3, desc[UR6][R2.64] ;  /* 0x0000000602038981 */ /* 0x008ea2000c1e1900 */
[----:B------:R-:W-:Y:S01]  /*0120*/  ISETP.NE.AND P1, PT, R13, RZ, PT ;  /* 0x000000ff0d00720c */ /* 0x000fe20003f25270 */
[----:B----4-:R-:W-:-:S03]  /*0130*/  @!P0 IMAD.WIDE.U32 R4, R7, 0x4, R4 ;  /* 0x0000000407048825 */ /* 0x010fc600078e0004 */
[----:B------:R-:W-:-:S05]  /*0140*/  SEL R0, RZ, 0x1, P1 ;  /* 0x00000001ff007807 */ /* 0x000fca0000800000 */
[----:B------:R-:W-:-:S05]  /*0150*/  IMAD.IADD R12, R0, 0x1, R13 ;  /* 0x00000001000c7824 */ /* 0x000fca00078e020d */
[----:B0-----:R-:W-:-:S04]  /*0160*/  ISETP.GE.AND P1, PT, R12, R15, PT ;  /* 0x0000000f0c00720c */ /* 0x001fc80003f26270 */
[----:B------:R-:W-:Y:S01]  /*0170*/  ISETP.LE.U32.OR P1, PT, R9, R0, P1 ;  /* 0x000000000900720c */ /* 0x000fe20000f23470 */
[----:B--2---:R0:W-:Y:S01]  /*0180*/  @!P0 STG.E desc[UR6][R4.64], R3 ;  /* 0x0000000304008986 */ /* 0x0041e2000c101906 */
[----:B------:R-:W-:Y:S11]  /*0190*/  BAR.SYNC.DEFER_BLOCKING 0x0 ;  /* 0x0000000000007b1d */ /* 0x000ff60000010000 */
[----:B------:R-:W-:Y:S05]  /*01a0*/  @P1 EXIT ;  /* 0x000000000000194d */ /* 0x000fea0003800000 */
[----:B0-----:R-:W-:Y:S01]  /*01b0*/  LOP3.LUT R3, RZ, R13, RZ, 0x33, !PT ;  /* 0x0000000dff037212 */ /* 0x001fe200078e33ff */
[----:B------:R-:W-:Y:S01]  /*01c0*/  UIADD3 UR5, UPT, UPT, UR5, -0x1, URZ ;  /* 0xffffffff05057890 */ /* 0x000fe2000fffe0ff */
[----:B------:R-:W-:Y:S02]  /*01d0*/  LOP3.LUT R2, RZ, R0, RZ, 0x33, !PT ;  /* 0x00000000ff027212 */ /* 0x000fe400078e33ff */
[----:B------:R-:W-:-:S04]  /*01e0*/  IADD3 R8, PT, PT, -R0, R15, R3 ;  /* 0x0000000f00087210 */ /* 0x000fc80007ffe103 */
[----:B------:R-:W-:-:S04]  /*01f0*/  VIADDMNMX.U32 R8, R9, R2, R8, PT ;  /* 0x0000000209087246 */ /* 0x000fc80003800008 */
[----:B------:R-:W-:-:S04]  /*0200*/  LOP3.LUT R2, R8, 0x3, RZ, 0xc0, !PT ;  /* 0x0000000308027812 */ /* 0x000fc800078ec0ff */
[----:B------:R-:W-:-:S13]  /*0210*/  ISETP.NE.AND P0, PT, R2, 0x3, PT ;  /* 0x000000030200780c */ /* 0x000fda0003f05270 */
[----:B------:R-:W-:Y:S05]  /*0220*/  @!P0 BRA `(.L_x_18) ;  /* 0x0000000000a08947 */ /* 0x000fea0003800000 */
[----:B------:R-:W0:Y:S01]  /*0230*/  LDC R17, c[0x0][0x398] ;  /* 0x0000e600ff117b82 */ /* 0x000e220000000800 */
[----:B------:R-:W-:Y:S01]  /*0240*/  VIADD R10, R8, 0x1 ;  /* 0x00000001080a7836 */ /* 0x000fe20000000000 */
[----:B------:R-:W1:Y:S04]  /*0250*/  LDCU UR8, c[0x0][0x390] ;  /* 0x00007200ff0877ac */ /* 0x000e680008000800 */
[----:B------:R-:W-:Y:S01]  /*0260*/  LOP3.LUT R10, R10, 0x3, RZ, 0xc0, !PT ;  /* 0x000000030a0a7812 */ /* 0x000fe200078ec0ff */
[----:B------:R-:W-:Y:S01]  /*0270*/  UMOV UR4, URZ ;  /* 0x000000ff00047c82 */ /* 0x000fe20008000000 */
[----:B------:R-:W2:Y:S08]  /*0280*/  LDC.64 R2, c[0x0][0x388] ;  /* 0x0000e200ff027b82 */ /* 0x000eb00000000a00 */
[----:B------:R-:W3:Y:S02]  /*0290*/  LDC.64 R4, c[0x0][0x380] ;  /* 0x0000e000ff047b82 */ /* 0x000ee40000000a00 */
.L_x_21:
[----:B------:R-:W-:Y:S01]  /*02a0*/  IMAD R13, R0, -0x2, R11 ;  /* 0xfffffffe000d7824 */ /* 0x000fe200078e020b */
[----:B------:R-:W-:Y:S04]  /*02b0*/  BSSY.RECONVERGENT B0, `(.L_x_19) ;  /* 0x0000019000007945 */ /* 0x000fe80003800200 */
[----:B------:R-:W-:-:S13]  /*02c0*/  ISETP.GE.U32.AND P0, PT, R6, R13, PT ;  /* 0x0000000d0600720c */ /* 0x000fda0003f06070 */
[----:B----4-:R-:W-:Y:S05]  /*02d0*/  @P0 BRA `(.L_x_20) ;  /* 0x0000000000580947 */ /* 0x010fea0003800000 */
[----:B------:R-:W-:-:S05]  /*02e0*/  IMAD.IADD R14, R7, 0x1, R0 ;  /* 0x00000001070e7824 */ /* 0x000fca00078e0200 */
[----:B-1----:R-:W-:-:S04]  /*02f0*/  ISETP.GE.AND P0, PT, R14, UR8, PT ;  /* 0x000000080e007c0c */ /* 0x002fc8000bf06270 */
[----:B------:R-:W-:-:S13]  /*0300*/  ISETP.LT.OR P0, PT, R14, RZ, P0 ;  /* 0x000000ff0e00720c */ /* 0x000fda0000701670 */
[----:B------:R-:W-:Y:S05]  /*0310*/  @P0 BRA `(.L_x_20) ;  /* 0x0000000000480947 */ /* 0x000fea0003800000 */
[----:B------:R-:W1:Y:S02]  /*0320*/  LDC.64 R18, c[0x4][RZ] ;  /* 0x01000000ff127b82 */ /* 0x000e640000000a00 */
[----:B-1----:R-:W4:Y:S01]  /*0330*/  LDG.E R19, desc[UR6][R18.64] ;  /* 0x0000000612137981 */ /* 0x002f22000c1e1900 */
[C---:B------:R-:W-:Y:S02]  /*0340*/  ISETP.NE.AND P0, PT, R14.reuse, RZ, PT ;  /* 0x000000ff0e00720c */ /* 0x040fe40003f05270 */
[----:B------:R-:W-:Y:S01]  /*0350*/  ISETP.GE.AND P1, PT, R14, UR5, PT ;  /* 0x000000050e007c0c */ /* 0x000fe2000bf26270 */
[----:B----4-:R-:W-:-:S05]  /*0360*/  IMAD R15, R19, R12, RZ ;  /* 0x0000000c130f7224 */ /* 0x010fca00078e02ff */
[C---:B------:R-:W-:Y:S01]  /*0370*/  IADD3 R13, PT, PT, R14.reuse, R15, -R19 ;  /* 0x0000000f0e0d7210 */ /* 0x040fe20007ffe813 */
[----:B------:R-:W-:-:S04]  /*0380*/  IMAD.IADD R15, R14, 0x1, R15 ;  /* 0x000000010e0f7824 */ /* 0x000fc800078e020f */
[----:B--2---:R-:W-:-:S05]  /*0390*/  IMAD.WIDE R12, R13, 0x4, R2 ;  /* 0x000000040d0c7825 */ /* 0x004fca00078e0202 */
[----:B------:R-:W2:Y:S01]  /*03a0*/  LDG.E R16, desc[UR6][R12.64] ;  /* 0x000000060c107981 */ /* 0x000ea2000c1e1900 */
[----:B---3--:R-:W-:-:S03]  /*03b0*/  IMAD.WIDE R14, R15, 0x4, R4 ;  /* 0x000000040f0e7825 */ /* 0x008fc600078e0204 */
[----:B------:R-:W2:Y:S04]  /*03c0*/  @P0 LDG.E R21, desc[UR6][R12.64+-0x4] ;  /* 0xfffffc060c150981 */ /* 0x000ea8000c1e1900 */
[----:B------:R-:W3:Y:S04]  /*03d0*/  @!P1 LDG.E R23, desc[UR6][R12.64+0x4] ;  /* 0x000004060c179981 */ /* 0x000ee8000c1e1900 */
[----:B------:R-:W4:Y:S01]  /*03e0*/  LDG.E R15, desc[UR6][R14.64] ;  /* 0x000000060e0f7981 */ /* 0x000f22000c1e1900 */
[----:B------:R-:W-:Y:S01]  /*03f0*/  IMAD.WIDE R18, R19, 0x4, R12 ;  /* 0x0000000413127825 */ /* 0x000fe200078e020c */
[----:B--2---:R-:W-:-:S04]  /*0400*/  @P0 VIMNMX R16, PT, PT, R16, R21, PT ;  /* 0x0000001510100248 */ /* 0x004fc80003fe0100 */
[----:B---3--:R-:W-:-:S05]  /*0410*/  @!P1 VIMNMX R16, PT, PT, R16, R23, PT ;  /* 0x0000001710109248 */ /* 0x008fca0003fe0100 */
[----:B----4-:R-:W-:-:S05]  /*0420*/  IMAD.IADD R21, R15, 0x1, R16 ;  /* 0x000000010f157824 */ /* 0x010fca00078e0210 */
[----:B------:R4:W-:Y:S02]  /*0430*/  STG.E desc[UR6][R18.64], R21 ;  /* 0x0000001512007986 */ /* 0x0009e4000c101906 */
.L_x_20:
[----:B-1----:R-:W-:Y:S05]  /*0440*/  BSYNC.RECONVERGENT B0 ;  /* 0x0000000000007941 */ /* 0x002fea0003800200 */
.L_x_19:
[----:B------:R-:W-:Y:S01]  /*0450*/  UIADD3 UR4, UPT, UPT, UR4, 0x1, URZ ;  /* 0x0000000104047890 */ /* 0x000fe2000fffe0ff */
[----:B------:R-:W-:Y:S01]  /*0460*/  VIADD R0, R0, 0x1 ;  /* 0x0000000100007836 */ /* 0x000fe20000000000 */
[----:B------:R-:W-:Y:S03]  /*0470*/  BAR.SYNC.DEFER_BLOCKING 0x0 ;  /* 0x0000000000007b1d */ /* 0x000fe60000010000 */
[----:B0-----:R-:W-:Y:S01]  /*0480*/  IMAD.IADD R12, R0, 0x1, R17 ;  /* 0x00000001000c7824 */ /* 0x001fe200078e0211 */
[----:B------:R-:W-:-:S13]  /*0490*/  ISETP.NE.AND P0, PT, R10, UR4, PT ;  /* 0x000000040a007c0c */ /* 0x000fda000bf05270 */
[----:B------:R-:W-:Y:S05]  /*04a0*/  @P0 BRA `(.L_x_21) ;  /* 0xfffffffc007c0947 */ /* 0x000fea000383ffff */
.L_x_18:
[----:B------:R-:W-:-:S13]  /*04b0*/  ISETP.GE.U32.AND P0, PT, R8, 0x3, PT ;  /* 0x000000030800780c */ /* 0x000fda0003f06070 */
[----:B------:R-:W-:Y:S05]  /*04c0*/  @!P0 EXIT ;  /* 0x000000000000894d */ /* 0x000fea0003800000 */
[----:B------:R-:W0:Y:S01]  /*04d0*/  LDC R13, c[0x0][0x398] ;  /* 0x0000e600ff0d7b82 */ /* 0x000e220000000800 */
[----:B------:R-:W-:Y:S01]  /*04e0*/  SHF.R.S32.HI R15, RZ, 0x1f, R7 ;  /* 0x0000001fff0f7819 */ /* 0x000fe20000011407 */
[----:B------:R-:W1:Y:S01]  /*04f0*/  LDCU UR4, c[0x0][0x390] ;  /* 0x00007200ff0477ac */ /* 0x000e620008000800 */
[----:B------:R-:W0:Y:S05]  /*0500*/  LDCU UR12, c[0x0][0x394] ;  /* 0x00007280ff0c77ac */ /* 0x000e2a0008000800 */
[----:B---3--:R-:W3:Y:S01]  /*0510*/  LDC.64 R4, c[0x0][0x388] ;  /* 0x0000e200ff047b82 */ /* 0x008ee20000000a00 */
[----:B------:R-:W0:Y:S01]  /*0520*/  LDCU.64 UR8, c[0x0][0x388] ;  /* 0x00007100ff0877ac */ /* 0x000e220008000a00 */
[----:B------:R-:W0:Y:S06]  /*0530*/  LDCU.64 UR10, c[0x0][0x380] ;  /* 0x00007000ff0a77ac */ /* 0x000e2c0008000a00 */
[----:B--2---:R-:W2:Y:S02]  /*0540*/  LDC.64 R2, c[0x0][0x380] ;  /* 0x0000e000ff027b82 */ /* 0x004ea40000000a00 */
.L_x_30:
[C-C-:B------:R-:W-:Y:S01]  /*0550*/  IMAD R17, R0.reuse, -0x2, R11.reuse ;  /* 0xfffffffe00117824 */ /* 0x140fe200078e020b */
[----:B------:R-:W-:Y:S01]  /*0560*/  BSSY.RECONVERGENT B0, `(.L_x_22) ;  /* 0x000001f000007945 */ /* 0x000fe20003800200 */
[C---:B------:R-:W-:Y:S02]  /*0570*/  VIADD R14, R0.reuse, 0x1 ;  /* 0x00000001000e7836 */ /* 0x040fe40000000000 */
[----:B------:R-:W-:Y:S01]  /*0580*/  VIADD R10, R0, 0x2 ;  /* 0x00000002000a7836 */ /* 0x000fe20000000000 */
[----:B------:R-:W-:Y:S01]  /*0590*/  ISETP.GE.U32.AND P0, PT, R6, R17, PT ;  /* 0x000000110600720c */ /* 0x000fe20003f06070 */
[--C-:B0---4-:R-:W-:Y:S02]  /*05a0*/  IMAD R19, R14, -0x2, R11.reuse ;  /* 0xfffffffe0e137824 */ /* 0x111fe400078e020b */
[----:B-1----:R-:W-:-:S03]  /*05b0*/  IMAD R21, R10, -0x2, R11 ;  /* 0xfffffffe0a157824 */ /* 0x002fc600078e020b */
[C---:B------:R-:W-:Y:S02]  /*05c0*/  ISETP.GE.U32.AND P2, PT, R6.reuse, R19, PT ;  /* 0x000000130600720c */ /* 0x040fe40003f46070 */
[----:B------:R-:W-:-:S05]  /*05d0*/  ISETP.GE.U32.AND P1, PT, R6, R21, PT ;  /* 0x000000150600720c */ /* 0x000fca0003f26070 */
[----:B------:R-:W-:Y:S08]  /*05e0*/  @P0 BRA `(.L_x_23) ;  /* 0x0000000000580947 */ /* 0x000ff00003800000 */
        /* <DEDUP_REMOVED lines=11> */
[----:B---3--:R-:W-:-:S05]  /*06a0*/  IMAD.WIDE R16, R17, 0x4, R4 ;  /* 0x0000000411107825 */ /* 0x008fca00078e0204 */
[----:B------:R-:W3:Y:S01]  /*06b0*/  LDG.E R8, desc[UR6][R16.64] ;  /* 0x0000000610087981 */ /* 0x000ee2000c1e1900 */
[----:B--2---:R-:W-:-:S03]  /*06c0*/  IMAD.WIDE R18, R19, 0x4, R2 ;  /* 0x0000000413127825 */ /* 0x004fc600078e0202 */
[----:B------:R-:W3:Y:S04]  /*06d0*/  @P0 LDG.E R23, desc[UR6][R16.64+-0x4] ;  /* 0xfffffc0610170981 */ /* 0x000ee8000c1e1900 */
[----:B------:R-:W2:Y:S04]  /*06e0*/  @!P3 LDG.E R25, desc[UR6][R16.64+0x4] ;  /* 0x000004061019b981 */ /* 0x000ea8000c1e1900 */
[----:B------:R-:W4:Y:S01]  /*06f0*/  LDG.E R19, desc[UR6][R18.64] ;  /* 0x0000000612137981 */ /* 0x000f22000c1e1900 */
[----:B------:R-:W-:Y:S01]  /*0700*/  IMAD.WIDE R20, R21, 0x4, R16 ;  /* 0x0000000415147825 */ /* 0x000fe200078e0210 */
[----:B---3--:R-:W-:-:S04]  /*0710*/  @P0 VIMNMX R8, PT, PT, R8, R23, PT ;  /* 0x0000001708080248 */ /* 0x008fc80003fe0100 */
[----:B--2---:R-:W-:-:S05]  /*0720*/  @!P3 VIMNMX R8, PT, PT, R8, R25, PT ;  /* 0x000000190808b248 */ /* 0x004fca0003fe0100 */
[----:B----4-:R-:W-:-:S05]  /*0730*/  IMAD.IADD R23, R19, 0x1, R8 ;  /* 0x0000000113177824 */ /* 0x010fca00078e0208 */
[----:B------:R4:W-:Y:S02]  /*0740*/  STG.E desc[UR6][R20.64], R23 ;  /* 0x0000001714007986 */ /* 0x0009e4000c101906 */
.L_x_23:
[----:B01----:R-:W-:Y:S05]  /*0750*/  BSYNC.RECONVERGENT B0 ;  /* 0x0000000000007941 */ /* 0x003fea0003800200 */
.L_x_22:
[----:B------:R-:W-:Y:S01]  /*0760*/  BAR.SYNC.DEFER_BLOCKING 0x0 ;  /* 0x0000000000007b1d */ /* 0x000fe20000010000 */
[----:B------:R-:W-:-:S05]  /*0770*/  IMAD.IADD R8, R14, 0x1, R13 ;  /* 0x000000010e087824 */ /* 0x000fca00078e020d */
[----:B------:R-:W-:Y:S04]  /*0780*/  BSSY.RECONVERGENT B0, `(.L_x_24) ;  /* 0x0000023000007945 */ /* 0x000fe80003800200 */
[----:B------:R-:W-:Y:S05]  /*0790*/  @P2 BRA `(.L_x_25) ;  /* 0x0000000000842947 */ /* 0x000fea0003800000 */
[----:B----4-:R-:W-:-:S05]  /*07a0*/  IMAD.IADD R20, R7, 0x1, R14 ;  /* 0x0000000107147824 */ /* 0x010fca00078e020e */
[----:B------:R-:W-:-:S04]  /*07b0*/  ISETP.GE.AND P0, PT, R20, UR4, PT ;  /* 0x0000000414007c0c */ /* 0x000fc8000bf06270 */
[----:B------:R-:W-:-:S13]  /*07c0*/  ISETP.LT.OR P0, PT, R20, RZ, P0 ;  /* 0x000000ff1400720c */ /* 0x000fda0000701670 */
[----:B------:R-:W-:Y:S05]  /*07d0*/  @P0 BRA `(.L_x_25) ;  /* 0x0000000000740947 */ /* 0x000fea0003800000 */
[----:B------:R-:W0:Y:S02]  /*07e0*/  LDC.64 R16, c[0x4][RZ] ;  /* 0x01000000ff107b82 */ /* 0x000e240000000a00 */
[----:B0-----:R-:W4:Y:S01]  /*07f0*/  LDG.E R17, desc[UR6][R16.64] ;  /* 0x0000000610117981 */ /* 0x001f22000c1e1900 */
[----:B------:R-:W-:Y:S01]  /*0800*/  IMAD.IADD R12, R0, 0x1, R13 ;  /* 0x00000001000c7824 */ /* 0x000fe200078e020d */
[----:B------:R-:W-:Y:S02]  /*0810*/  IADD3 R21, P0, PT, R7, R0, RZ ;  /* 0x0000000007157210 */ /* 0x000fe40007f1e0ff */
[----:B------:R-:W-:Y:S02]  /*0820*/  ISETP.NE.AND P2, PT, R20, RZ, PT ;  /* 0x000000ff1400720c */ /* 0x000fe40003f45270 */
[----:B------:R-:W-:Y:S01]  /*0830*/  LEA.HI.X.SX32 R23, R0, R15, 0x1, P0 ;  /* 0x0000000f00177211 */ /* 0x000fe200000f0eff */
[----:B----4-:R-:W-:Y:S02]  /*0840*/  IMAD R12, R17, R12, RZ ;  /* 0x0000000c110c7224 */ /* 0x010fe400078e02ff */
[----:B------:R-:W-:-:S03]  /*0850*/  IMAD R14, R8, R17, RZ ;  /* 0x00000011080e7224 */ /* 0x000fc600078e02ff */
[-C--:B------:R-:W-:Y:S02]  /*0860*/  IADD3 R19, P3, PT, R12, R21.reuse, RZ ;  /* 0x000000150c137210 */ /* 0x080fe40007f7e0ff */
[----:B------:R-:W-:Y:S02]  /*0870*/  IADD3 R21, P0, PT, R14, R21, RZ ;  /* 0x000000150e157210 */ /* 0x000fe40007f1e0ff */
[-C--:B------:R-:W-:Y:S02]  /*0880*/  LEA.HI.X.SX32 R12, R12, R23.reuse, 0x1, P3 ;  /* 0x000000170c0c7211 */ /* 0x080fe400018f0eff */
[----:B------:R-:W-:Y:S02]  /*0890*/  LEA R18, P4, R19, UR8, 0x2 ;  /* 0x0000000813127c11 */ /* 0x000fe4000f8810ff */
[----:B------:R-:W-:Y:S01]  /*08a0*/  ISETP.GE.AND P3, PT, R20, UR5, PT ;  /* 0x0000000514007c0c */ /* 0x000fe2000bf66270 */
[----:B------:R-:W-:Y:S01]  /*08b0*/  IMAD.SHL.U32 R20, R21, 0x4, RZ ;  /* 0x0000000415147824 */ /* 0x000fe200078e00ff */
[----:B------:R-:W-:-:S02]  /*08c0*/  LEA.HI.X.SX32 R14, R14, R23, 0x1, P0 ;  /* 0x000000170e0e7211 */ /* 0x000fc400000f0eff */
[----:B------:R-:W-:Y:S02]  /*08d0*/  LEA.HI.X R19, R19, UR9, R12, 0x2, P4 ;  /* 0x0000000913137c11 */ /* 0x000fe4000a0f140c */
[----:B------:R-:W-:Y:S02]  /*08e0*/  SHF.L.U64.HI R14, R21, 0x2, R14 ;  /* 0x00000002150e7819 */ /* 0x000fe4000001020e */
[----:B------:R-:W-:Y:S01]  /*08f0*/  IADD3 R16, P0, PT, R20, UR10, RZ ;  /* 0x0000000a14107c10 */ /* 0x000fe2000ff1e0ff */
[----:B------:R-:W4:Y:S04]  /*0900*/  LDG.E R12, desc[UR6][R18.64+0x4] ;  /* 0x00000406120c7981 */ /* 0x000f28000c1e1900 */
[----:B------:R-:W4:Y:S01]  /*0910*/  @P2 LDG.E R21, desc[UR6][R18.64] ;  /* 0x0000000612152981 */ /* 0x000f22000c1e1900 */
[----:B------:R-:W-:-:S03]  /*0920*/  IADD3.X R17, PT, PT, R14, UR11, RZ, P0, !PT ;  /* 0x0000000b0e117c10 */ /* 0x000fc600087fe4ff */
[----:B------:R-:W5:Y:S04]  /*0930*/  @!P3 LDG.E R23, desc[UR6][R18.64+0x8] ;  /* 0x000008061217b981 */ /* 0x000f68000c1e1900 */
[----:B------:R-:W2:Y:S01]  /*0940*/  LDG.E R17, desc[UR6][R16.64+0x4] ;  /* 0x0000040610117981 */ /* 0x000ea2000c1e1900 */
[----:B------:R-:W-:Y:S02]  /*0950*/  IADD3 R20, P0, PT, R20, UR8, RZ ;  /* 0x0000000814147c10 */ /* 0x000fe4000ff1e0ff */
[----:B----4-:R-:W-:Y:S02]  /*0960*/  @P2 VIMNMX R12, PT, PT, R12, R21, PT ;  /* 0x000000150c0c2248 */ /* 0x010fe40003fe0100 */
[----:B------:R-:W-:Y:S02]  /*0970*/  IADD3.X R21, PT, PT, R14, UR9, RZ, P0, !PT ;  /* 0x000000090e157c10 */ /* 0x000fe400087fe4ff */
[----:B-----5:R-:W-:-:S05]  /*0980*/  @!P3 VIMNMX R12, PT, PT, R12, R23, PT ;  /* 0x000000170c0cb248 */ /* 0x020fca0003fe0100 */
[----:B--2---:R-:W-:-:S05]  /*0990*/  IMAD.IADD R23, R17, 0x1, R12 ;  /* 0x0000000111177824 */ /* 0x004fca00078e020c */
[----:B------:R0:W-:Y:S02]  /*09a0*/  STG.E desc[UR6][R20.64+0x4], R23 ;  /* 0x0000041714007986 */ /* 0x0001e4000c101906 */
.L_x_25:
[----:B------:R-:W-:Y:S05]  /*09b0*/  BSYNC.RECONVERGENT B0 ;  /* 0x0000000000007941 */ /* 0x000fea0003800200 */
.L_x_24:
[----:B------:R-:W-:Y:S06]  /*09c0*/  BAR.SYNC.DEFER_BLOCKING 0x0 ;  /* 0x0000000000007b1d */ /* 0x000fec0000010000 */
[----:B------:R-:W-:Y:S04]  /*09d0*/  BSSY.RECONVERGENT B0, `(.L_x_26) ;  /* 0x0000022000007945 */ /* 0x000fe80003800200 */
[----:B------:R-:W-:Y:S05]  /*09e0*/  @P1 BRA `(.L_x_27) ;  /* 0x0000000000801947 */ /* 0x000fea0003800000 */
[----:B0---4-:R-:W-:-:S05]  /*09f0*/  IMAD.IADD R20, R7, 0x1, R10 ;  /* 0x0000000107147824 */ /* 0x011fca00078e020a */
[----:B------:R-:W-:-:S04]  /*0a00*/  ISETP.GE.AND P0, PT, R20, UR4, PT ;  /* 0x0000000414007c0c */ /* 0x000fc8000bf06270 */
[----:B------:R-:W-:-:S13]  /*0a10*/  ISETP.LT.OR P0, PT, R20, RZ, P0 ;  /* 0x000000ff1400720c */ /* 0x000fda0000701670 */
[----:B------:R-:W-:Y:S05]  /*0a20*/  @P0 BRA `(.L_x_27) ;  /* 0x0000000000700947 */ /* 0x000fea0003800000 */
[----:B------:R-:W0:Y:S02]  /*0a30*/  LDC.64 R16, c[0x4][RZ] ;  /* 0x01000000ff107b82 */ /* 0x000e240000000a00 */
[----:B0-----:R-:W4:Y:S01]  /*0a40*/  LDG.E R17, desc[UR6][R16.64] ;  /* 0x0000000610117981 */ /* 0x001f22000c1e1900 */
[----:B------:R-:W-:-:S04]  /*0a50*/  IADD3 R21, P0, PT, R7, R0, RZ ;  /* 0x0000000007157210 */ /* 0x000fc80007f1e0ff */
[----:B------:R-:W-:Y:S02]  /*0a60*/  LEA.HI.X.SX32 R23, R0, R15, 0x1, P0 ;  /* 0x0000000f00177211 */ /* 0x000fe400000f0eff */
[----:B------:R-:W-:Y:S01]  /*0a70*/  ISETP.NE.AND P0, PT, R20, RZ, PT ;  /* 0x000000ff1400720c */ /* 0x000fe20003f05270 */
[CC--:B----4-:R-:W-:Y:S02]  /*0a80*/  IMAD R10, R8.reuse, R17.reuse, RZ ;  /* 0x00000011080a7224 */ /* 0x0d0fe400078e02ff */
[----:B------:R-:W-:-:S03]  /*0a90*/  IMAD R12, R8, R17, R17 ;  /* 0x00000011080c7224 */ /* 0x000fc600078e0211 */
        /* <DEDUP_REMOVED lines=15> */
[----:B----4-:R-:W-:Y:S02]  /*0b90*/  @P0 VIMNMX R10, PT, PT, R10, R21, PT ;  /* 0x000000150a0a0248 */ /* 0x010fe40003fe0100 */
[----:B------:R-:W-:Y:S02]  /*0ba0*/  IADD3 R20, P0, PT, R20, UR8, RZ ;  /* 0x0000000814147c10 */ /* 0x000fe4000ff1e0ff */
[----:B-----5:R-:W-:Y:S02]  /*0bb0*/  @!P1 VIMNMX R10, PT, PT, R10, R23, PT ;  /* 0x000000170a0a9248 */ /* 0x020fe40003fe0100 */
[----:B------:R-:W-:-:S03]  /*0bc0*/  IADD3.X R21, PT, PT, R12, UR9, RZ, P0, !PT ;  /* 0x000000090c157c10 */ /* 0x000fc600087fe4ff */
[----:B--2---:R-:W-:-:S05]  /*0bd0*/  IMAD.IADD R23, R17, 0x1, R10 ;  /* 0x0000000111177824 */ /* 0x004fca00078e020a */
[----:B------:R1:W-:Y:S02]  /*0be0*/  STG.E desc[UR6][R20.64+0x8], R23 ;  /* 0x0000081714007986 */ /* 0x0003e4000c101906 */
.L_x_27:
[----:B------:R-:W-:Y:S05]  /*0bf0*/  BSYNC.RECONVERGENT B0 ;  /* 0x0000000000007941 */ /* 0x000fea0003800200 */
.L_x_26:
[----:B------:R-:W-:Y:S01]  /*0c00*/  VIADD R10, R0, 0x3 ;  /* 0x00000003000a7836 */ /* 0x000fe20000000000 */
[----:B------:R-:W-:Y:S03]  /*0c10*/  BAR.SYNC.DEFER_BLOCKING 0x0 ;  /* 0x0000000000007b1d */ /* 0x000fe60000010000 */
[----:B------:R-:W-:-:S03]  /*0c20*/  IMAD R17, R10, -0x2, R11 ;  /* 0xfffffffe0a117824 */ /* 0x000fc600078e020b */
[----:B------:R-:W-:Y:S02]  /*0c30*/  BSSY.RECONVERGENT B0, `(.L_x_28) ;  /* 0x0000024000007945 */ /* 0x000fe40003800200 */
[----:B------:R-:W-:-:S13]  /*0c40*/  ISETP.GE.U32.AND P0, PT, R6, R17, PT ;  /* 0x000000110600720c */ /* 0x000fda0003f06070 */
[----:B------:R-:W-:Y:S05]  /*0c50*/  @P0 BRA `(.L_x_29) ;  /* 0x0000000000840947 */ /* 0x000fea0003800000 */
[----:B------:R-:W-:-:S05]  /*0c60*/  IMAD.IADD R18, R7, 0x1, R10 ;  /* 0x0000000107127824 */ /* 0x000fca00078e020a */
[----:B------:R-:W-:-:S04]  /*0c70*/  ISETP.GE.AND P0, PT, R18, UR4, PT ;  /* 0x0000000412007c0c */ /* 0x000fc8000bf06270 */
[----:B------:R-:W-:-:S13]  /*0c80*/  ISETP.LT.OR P0, PT, R18, RZ, P0 ;  /* 0x000000ff1200720c */ /* 0x000fda0000701670 */
[----:B------:R-:W-:Y:S05]  /*0c90*/  @P0 BRA `(.L_x_29) ;  /* 0x0000000000740947 */ /* 0x000fea0003800000 */
[----:B------:R-:W5:Y:S02]  /*0ca0*/  LDC.64 R16, c[0x4][RZ] ;  /* 0x01000000ff107b82 */ /* 0x000f640000000a00 */
[----:B-----5:R-:W0:Y:S01]  /*0cb0*/  LDG.E R16, desc[UR6][R16.64] ;  /* 0x0000000610107981 */ /* 0x020e22000c1e1900 */
[----:B------:R-:W-:Y:S01]  /*0cc0*/  VIADD R19, R8, 0x2 ;  /* 0x0000000208137836 */ /* 0x000fe20000000000 */
[----:B------:R-:W-:-:S04]  /*0cd0*/  IADD3 R12, P0, PT, R7, R0, RZ ;  /* 0x00000000070c7210 */ /* 0x000fc80007f1e0ff */
[----:B------:R-:W-:Y:S02]  /*0ce0*/  LEA.HI.X.SX32 R22, R0, R15, 0x1, P0 ;  /* 0x0000000f00167211 */ /* 0x000fe400000f0eff */
[----:B------:R-:W-:Y:S01]  /*0cf0*/  ISETP.NE.AND P0, PT, R18, RZ, PT ;  /* 0x000000ff1200720c */ /* 0x000fe20003f05270 */
[----:B01--4-:R-:W-:-:S04]  /*0d00*/  IMAD R21, R16, R19, RZ ;  /* 0x0000001310157224 */ /* 0x013fc800078e02ff */
[----:B------:R-:W-:-:S05]  /*0d10*/  IMAD.IADD R10, R21, 0x1, -R16 ;  /* 0x00000001150a7824 */ /* 0x000fca00078e0a10 */
[CC--:B------:R-:W-:Y:S02]  /*0d20*/  IADD3 R14, P1, PT, R10.reuse, R12.reuse, RZ ;  /* 0x0000000c0a0e7210 */ /* 0x0c0fe40007f3e0ff */
[C---:B------:R-:W-:Y:S02]  /*0d30*/  IADD3 R12, P3, PT, R21.reuse, R12, RZ ;  /* 0x0000000c150c7210 */ /* 0x040fe40007f7e0ff */
        /* <DEDUP_REMOVED lines=19> */
.L_x_29:
[----:B------:R-:W-:Y:S05]  /*0e70*/  BSYNC.RECONVERGENT B0 ;  /* 0x0000000000007941 */ /* 0x000fea0003800200 */
.L_x_28:
[----:B------:R-:W-:Y:S01]  /*0e80*/  VIADD R0, R0, 0x4 ;  /* 0x0000000400007836 */ /* 0x000fe20000000000 */
[----:B------:R-:W-:Y:S01]  /*0e90*/  BAR.SYNC.DEFER_BLOCKING 0x0 ;  /* 0x0000000000007b1d */ /* 0x000fe20000010000 */
[----:B------:R-:W-:-:S03]  /*0ea0*/  VIADD R12, R8, 0x3 ;  /* 0x00000003080c7836 */ /* 0x000fc60000000000 */
[----:B------:R-:W-:Y:S02]  /*0eb0*/  ISETP.GE.U32.AND P0, PT, R0, R9, PT ;  /* 0x000000090000720c */ /* 0x000fe40003f06070 */
[----:B------:R-:W-:-:S13]  /*0ec0*/  ISETP.LT.AND P1, PT, R12, UR12, PT ;  /* 0x0000000c0c007c0c */ /* 0x000fda000bf21270 */
[----:B------:R-:W-:Y:S05]  /*0ed0*/  @!P0 BRA P1, `(.L_x_30) ;  /* 0xfffffff4009c8947 */ /* 0x000fea000083ffff */
[----:B------:R-:W-:Y:S05]  /*0ee0*/  EXIT ;  /* 0x000000000000794d */ /* 0x000fea0003800000 */
.L_x_31:
        /* <DEDUP_REMOVED lines=9> */
.L_x_42:


//--------------------- .text._Z13carvingKernelPiP6uchar3PhS_i --------------------------
	.section	.text._Z13carvingKernelPiP6uchar3PhS_i,"ax",@progbits
	.align	128
        .global         _Z13carvingKernelPiP6uchar3PhS_i
        .type           _Z13carvingKernelPiP6uchar3PhS_i,@function
        .size           _Z13carvingKernelPiP6uchar3PhS_i,(.L_x_43 - _Z13carvingKernelPiP6uchar3PhS_i)
        .other          _Z13carvingKernelPiP6uchar3PhS_i,@"STO_CUDA_ENTRY STV_DEFAULT"
_Z13carvingKernelPiP6uchar3PhS_i:
.text._Z13carvingKernelPiP6uchar3PhS_i:
[----:B------:R-:W-:Y:S01]  /*0000*/  LDC R1, c[0x0][0x37c] ;  /* 0x0000df00ff017b82 */ /* 0x000fe20000000800 */
[----:B------:R-:W0:Y:S07]  /*0010*/  S2R R7, SR_CTAID.X ;  /* 0x0000000000077919 */ /* 0x000e2e0000002500 */
[----:B------:R-:W0:Y:S01]  /*0020*/  LDC.64 R4, c[0x0][0x380] ;  /* 0x0000e000ff047b82 */ /* 0x000e220000000a00 */
[----:B------:R-:W1:Y:S07]  /*0030*/  LDCU.64 UR12, c[0x0][0x358] ;  /* 0x00006b00ff0c77ac */ /* 0x000e6e0008000a00 */
[----:B------:R-:W2:Y:S01]  /*0040*/  LDC R0, c[0x0][0x3a0] ;  /* 0x0000e800ff007b82 */ /* 0x000ea20000000800 */
[----:B0-----:R-:W-:-:S06]  /*0050*/  IMAD.WIDE.U32 R4, R7, 0x4, R4 ;  /* 0x0000000407047825 */ /* 0x001fcc00078e0004 */
[----:B-1----:R-:W3:Y:S01]  /*0060*/  LDG.E R5, desc[UR12][R4.64] ;  /* 0x0000000c04057981 */ /* 0x002ee2000c1e1900 */
[----:B------:R-:W0:Y:S01]  /*0070*/  LDC.64 R2, c[0x4][RZ] ;  /* 0x01000000ff027b82 */ /* 0x000e220000000a00 */
[----:B--2---:R-:W-:Y:S02]  /*0080*/  VIADD R6, R0, 0xffffffff ;  /* 0xffffffff00067836 */ /* 0x004fe40000000000 */
[----:B0-----:R0:W5:Y:S03]  /*0090*/  LDG.E R2, desc[UR12][R2.64] ;  /* 0x0000000c02027981 */ /* 0x001166000c1e1900 */
[----:B---3--:R-:W-:-:S13]  /*00a0*/  ISETP.GE.AND P0, PT, R5, R6, PT ;  /* 0x000000060500720c */ /* 0x008fda0003f06270 */
[----:B0-----:R-:W-:Y:S05]  /*00b0*/  @P0 EXIT ;  /* 0x000000000000094d */ /* 0x001fea0003800000 */
[----:B------:R-:W-:Y:S01]  /*00c0*/  LOP3.LUT R3, RZ, R5, RZ, 0x33, !PT ;  /* 0x00000005ff037212 */ /* 0x000fe200078e33ff */
[----:B------:R-:W0:Y:S01]  /*00d0*/  LDCU.64 UR10, c[0x0][0x388] ;  /* 0x00007100ff0a77ac */ /* 0x000e220008000a00 */
[--C-:B------:R-:W-:Y:S01]  /*00e0*/  IADD3 R6, PT, PT, -R5, -0x2, R0.reuse ;  /* 0xfffffffe05067810 */ /* 0x100fe20007ffe100 */
[----:B-----5:R-:W-:Y:S01]  /*00f0*/  IMAD R10, R2, R7, RZ ;  /* 0x00000007020a7224 */ /* 0x020fe200078e02ff */
[----:B------:R-:W-:Y:S01]  /*0100*/  MOV R11, R5 ;  /* 0x00000005000b7202 */ /* 0x000fe20000000f00 */
[----:B------:R-:W-:Y:S01]  /*0110*/  IMAD.IADD R3, R3, 0x1, R0 ;  /* 0x0000000103037824 */ /* 0x000fe200078e0200 */
[----:B------:R-:W1:Y:S01]  /*0120*/  LDCU.128 UR20, c[0x0][0x390] ;  /* 0x00007200ff1477ac */ /* 0x000e620008000c00 */
[----:B------:R-:W-:-:S03]  /*0130*/  ISETP.GE.U32.AND P0, PT, R6, 0x3, PT ;  /* 0x000000030600780c */ /* 0x000fc60003f06070 */
[----:B------:R-:W-:-:S13]  /*0140*/  LOP3.LUT P1, R4, R3, 0x3, RZ, 0xc0, !PT ;  /* 0x0000000303047812 */ /* 0x000fda000782c0ff */
[----:B0-----:R-:W-:Y:S05]  /*0150*/  @!P1 BRA `(.L_x_32) ;  /* 0x0000000000a49947 */ /* 0x001fea0003800000 */
[----:B------:R-:W-:Y:S01]  /*0160*/  UMOV UR4, 0x2 ;  /* 0x0000000200047882 */ /* 0x000fe20000000000 */
[----:B------:R-:W-:Y:S01]  /*0170*/  UMOV UR5, 0x0 ;  /* 0x0000000000057882 */ /* 0x000fe20000000000 */
[----:B------:R-:W-:Y:S01]  /*0180*/  UMOV UR6, 0x4 ;  /* 0x0000000400067882 */ /* 0x000fe20000000000 */
[----:B------:R-:W-:Y:S01]  /*0190*/  UMOV UR7, 0x0 ;  /* 0x0000000000077882 */ /* 0x000fe20000000000 */
[----:B------:R-:W-:Y:S01]  /*01a0*/  UMOV UR8, 0x1 ;  /* 0x0000000100087882 */ /* 0x000fe20000000000 */
[----:B------:R-:W-:Y:S01]  /*01b0*/  UMOV UR9, 0x0 ;  /* 0x0000000000097882 */ /* 0x000fe20000000000 */
[----:B------:R-:W-:Y:S01]  /*01c0*/  UIMAD.WIDE.U32 UR4, UR10, 0x1, UR4 ;  /* 0x000000010a0478a5 */ /* 0x000fe2000f8e0004 */
[--C-:B------:R-:W-:Y:S01]  /*01d0*/  IMAD.IADD R11, R5, 0x1, R4.reuse ;  /* 0x00000001050b7824 */ /* 0x100fe200078e0204 */
[----:B-1----:R-:W-:Y:S01]  /*01e0*/  UIMAD.WIDE.U32 UR6, UR22, 0x1, UR6 ;  /* 0x00000001160678a5 */ /* 0x002fe2000f8e0006 */
[----:B------:R-:W-:Y:S01]  /*01f0*/  IMAD.MOV R12, RZ, RZ, -R4 ;  /* 0x000000ffff0c7224 */ /* 0x000fe200078e0a04 */
[----:B------:R-:W-:Y:S01]  /*0200*/  UIMAD.WIDE.U32 UR8, UR20, 0x1, UR8 ;  /* 0x00000001140878a5 */ /* 0x000fe2000f8e0008 */
[----:B------:R-:W-:Y:S01]  /*0210*/  IADD3 R13, PT, PT, R10, R5, RZ ;  /* 0x000000050a0d7210 */ /* 0x000fe20007ffe0ff */
[----:B------:R-:W-:-:S02]  /*0220*/  UIADD3 UR15, UPT, UPT, UR5, UR11, URZ ;  /* 0x0000000b050f7290 */ /* 0x000fc4000fffe0ff */
[----:B------:R-:W-:Y:S02]  /*0230*/  UIADD3 UR14, UPT, UPT, UR7, UR23, URZ ;  /* 0x00000017070e7290 */ /* 0x000fe4000fffe0ff */
[----:B------:R-:W-:-:S12]  /*0240*/  UIADD3 UR16, UPT, UPT, UR9, UR21, URZ ;  /* 0x0000001509107290 */ /* 0x000fd8000fffe0ff */
.L_x_33:
[----:B0-----:R-:W-:Y:S01]  /*0250*/  IMAD.U32 R2, RZ, RZ, UR4 ;  /* 0x00000004ff027e24 */ /* 0x001fe2000f8e00ff */
[----:B------:R-:W-:Y:S01]  /*0260*/  MOV R3, UR5 ;  /* 0x0000000500037c02 */ /* 0x000fe20008000f00 */
[----:B------:R-:W-:Y:S02]  /*0270*/  IMAD.U32 R5, RZ, RZ, UR15 ;  /* 0x0000000fff057e24 */ /* 0x000fe4000f8e00ff */
[----:B------:R-:W-:-:S04]  /*0280*/  IMAD.MOV.U32 R4, RZ, RZ, R2 ;  /* 0x000000ffff047224 */ /* 0x000fc800078e0002 */
[----:B------:R-:W-:-:S05]  /*0290*/  IMAD.WIDE R4, R13, 0x3, R4 ;  /* 0x000000030d047825 */ /* 0x000fca00078e0204 */
[----:B------:R-:W2:Y:S04]  /*02a0*/  LDG.E.U8 R15, desc[UR12][R4.64+0x1] ;  /* 0x0000010c040f7981 */ /* 0x000ea8000c1e1100 */
[----:B------:R-:W3:Y:S04]  /*02b0*/  LDG.E.U8 R17, desc[UR12][R4.64+0x2] ;  /* 0x0000020c04117981 */ /* 0x000ee8000c1e1100 */
[----:B------:R-:W4:Y:S01]  /*02c0*/  LDG.E.U8 R19, desc[UR12][R4.64+0x3] ;  /* 0x0000030c04137981 */ /* 0x000f22000c1e1100 */
[----:B------:R-:W-:-:S04]  /*02d0*/  IADD3 R2, P1, PT, R13, UR8, RZ ;  /* 0x000000080d027c10 */ /* 0x000fc8000ff3e0ff */
[----:B------:R-:W-:Y:S01]  /*02e0*/  LEA.HI.X.SX32 R3, R13, UR16, 0x1, P1 ;  /* 0x000000100d037c11 */ /* 0x000fe200088f0eff */
[----:B--2---:R0:W-:Y:S04]  /*02f0*/  STG.E.U8 desc[UR12][R4.64+-0x2], R15 ;  /* 0xfffffe0f04007986 */ /* 0x0041e8000c10110c */
[----:B---3--:R0:W-:Y:S04]  /*0300*/  STG.E.U8 desc[UR12][R4.64+-0x1], R17 ;  /* 0xffffff1104007986 */ /* 0x0081e8000c10110c */
[----:B----4-:R0:W-:Y:S04]  /*0310*/  STG.E.U8 desc[UR12][R4.64], R19 ;  /* 0x0000001304007986 */ /* 0x0101e8000c10110c */
[----:B------:R-:W2:Y:S01]  /*0320*/  LDG.E.U8 R21, desc[UR12][R2.64] ;  /* 0x0000000c02157981 */ /* 0x000ea2000c1e1100 */
[----:B------:R-:W-:Y:S01]  /*0330*/  MOV R8, UR6 ;  /* 0x0000000600087c02 */ /* 0x000fe20008000f00 */
[----:B------:R-:W-:-:S02]  /*0340*/  IMAD.U32 R7, RZ, RZ, UR14 ;  /* 0x0000000eff077e24 */ /* 0x000fc4000f8e00ff */
[----:B------:R-:W-:Y:S01]  /*0350*/  IMAD.U32 R9, RZ, RZ, UR7 ;  /* 0x00000007ff097e24 */ /* 0x000fe2000f8e00ff */
[----:B------:R-:W-:-:S05]  /*0360*/  MOV R6, R8 ;  /* 0x0000000800067202 */ /* 0x000fca0000000f00 */
[----:B------:R-:W-:-:S04]  /*0370*/  IMAD.WIDE R6, R13, 0x4, R6 ;  /* 0x000000040d067825 */ /* 0x000fc800078e0206 */
[----:B------:R-:W-:Y:S01]  /*0380*/  VIADD R12, R12, 0x1 ;  /* 0x000000010c0c7836 */ /* 0x000fe20000000000 */
[----:B--2---:R0:W-:Y:S04]  /*0390*/  STG.E.U8 desc[UR12][R2.64+-0x1], R21 ;  /* 0xffffff1502007986 */ /* 0x0041e8000c10110c */
[----:B------:R-:W2:Y:S01]  /*03a0*/  LDG.E R9, desc[UR12][R6.64] ;  /* 0x0000000c06097981 */ /* 0x000ea2000c1e1900 */
[----:B------:R-:W-:Y:S02]  /*03b0*/  ISETP.NE.AND P1, PT, R12, RZ, PT ;  /* 0x000000ff0c00720c */ /* 0x000fe40003f25270 */
[----:B------:R-:W-:Y:S01]  /*03c0*/  IADD3 R13, PT, PT, R13, 0x1, RZ ;  /* 0x000000010d0d7810 */ /* 0x000fe20007ffe0ff */
[----:B--2---:R0:W-:Y:S10]  /*03d0*/  STG.E desc[UR12][R6.64+-0x4], R9 ;  /* 0xfffffc0906007986 */ /* 0x0041f4000c10190c */
[----:B------:R-:W-:Y:S05]  /*03e0*/  @P1 BRA `(.L_x_33) ;  /* 0xfffffffc00981947 */ /* 0x000fea000383ffff */
.L_x_32:
[----:B-1----:R-:W-:Y:S05]  /*03f0*/  @!P0 EXIT ;  /* 0x000000000000894d */ /* 0x002fea0003800000 */
[----:B------:R-:W-:Y:S01]  /*0400*/  UIADD3 UR6, UP0, UPT, UR10, 0x7, URZ ;  /* 0x000000070a067890 */ /* 0x000fe2000ff1e0ff */
[----:B------:R-:W-:Y:S01]  /*0410*/  IMAD.IADD R0, R11, 0x1, -R0 ;  /* 0x000000010b007824 */ /* 0x000fe200078e0a00 */
[----:B------:R-:W-:Y:S01]  /*0420*/  UIADD3 UR4, UP1, UPT, UR22, 0x8, URZ ;  /* 0x0000000816047890 */ /* 0x000fe2000ff3e0ff */
[----:B------:R-:W-:Y:S01]  /*0430*/  IADD3 R8, PT, PT, R10, R11, RZ ;  /* 0x0000000b0a087210 */ /* 0x000fe20007ffe0ff */
[----:B------:R-:W-:Y:S02]  /*0440*/  UIADD3.X UR7, UPT, UPT, URZ, UR11, URZ, UP0, !UPT ;  /* 0x0000000bff077290 */ /* 0x000fe400087fe4ff */
[----:B------:R-:W-:-:S12]  /*0450*/  UIADD3.X UR5, UPT, UPT, URZ, UR23, URZ, UP1, !UPT ;  /* 0x00000017ff057290 */ /* 0x000fd80008ffe4ff */
.L_x_34:
[----:B01----:R-:W-:Y:S01]  /*0460*/  MOV R5, UR7 ;  /* 0x0000000700057c02 */ /* 0x003fe20008000f00 */
[----:B------:R-:W-:-:S04]  /*0470*/  IMAD.U32 R4, RZ, RZ, UR6 ;  /* 0x00000006ff047e24 */ /* 0x000fc8000f8e00ff */
[----:B------:R-:W-:-:S05]  /*0480*/  IMAD.WIDE R4, R8, 0x3, R4 ;  /* 0x0000000308047825 */ /* 0x000fca00078e0204 */
[----:B------:R-:W2:Y:S04]  /*0490*/  LDG.E.U8 R9, desc[UR12][R4.64+-0x4] ;  /* 0xfffffc0c04097981 */ /* 0x000ea8000c1e1100 */
[----:B------:R-:W3:Y:S04]  /*04a0*/  LDG.E.U8 R11, desc[UR12][R4.64+-0x3] ;  /* 0xfffffd0c040b7981 */ /* 0x000ee8000c1e1100 */
[----:B------:R-:W4:Y:S01]  /*04b0*/  LDG.E.U8 R13, desc[UR12][R4.64+-0x2] ;  /* 0xfffffe0c040d7981 */ /* 0x000f22000c1e1100 */
[----:B------:R-:W-:Y:S02]  /*04c0*/  SHF.R.S32.HI R3, RZ, 0x1f, R8 ;  /* 0x0000001fff037819 */ /* 0x000fe40000011408 */
[----:B------:R-:W-:-:S04]  /*04d0*/  IADD3.X R2, P0, P1, R8, UR20, RZ, PT, PT ;  /* 0x0000001408027c10 */ /* 0x000fc8000b90e4ff */
[----:B------:R-:W-:Y:S01]  /*04e0*/  IADD3.X R3, PT, PT, R3, UR21, RZ, P0, P1 ;  /* 0x0000001503037c10 */ /* 0x000fe200087e24ff */
[----:B--2---:R0:W-:Y:S04]  /*04f0*/  STG.E.U8 desc[UR12][R4.64+-0x7], R9 ;  /* 0xfffff90904007986 */ /* 0x0041e8000c10110c */
[----:B---3--:R1:W-:Y:S04]  /*0500*/  STG.E.U8 desc[UR12][R4.64+-0x6], R11 ;  /* 0xfffffa0b04007986 */ /* 0x0083e8000c10110c */
[----:B----4-:R2:W-:Y:S04]  /*0510*/  STG.E.U8 desc[UR12][R4.64+-0x5], R13 ;  /* 0xfffffb0d04007986 */ /* 0x0105e8000c10110c */
[----:B------:R-:W3:Y:S01]  /*0520*/  LDG.E.U8 R15, desc[UR12][R2.64+-0x1] ;  /* 0xffffff0c020f7981 */ /* 0x000ee2000c1e1100 */
[----:B------:R-:W-:Y:S01]  /*0530*/  MOV R7, UR5 ;  /* 0x0000000500077c02 */ /* 0x000fe20008000f00 */
[----:B------:R-:W-:-:S04]  /*0540*/  IMAD.U32 R6, RZ, RZ, UR4 ;  /* 0x00000004ff067e24 */ /* 0x000fc8000f8e00ff */
[----:B------:R-:W-:Y:S01]  /*0550*/  IMAD.WIDE R6, R8, 0x4, R6 ;  /* 0x0000000408067825 */ /* 0x000fe200078e0206 */
[----:B---3--:R3:W-:Y:S04]  /*0560*/  STG.E.U8 desc[UR12][R2.64+-0x2], R15 ;  /* 0xfffffe0f02007986 */ /* 0x0087e8000c10110c */
[----:B------:R-:W4:Y:S04]  /*0570*/  LDG.E R17, desc[UR12][R6.64+-0x4] ;  /* 0xfffffc0c06117981 */ /* 0x000f28000c1e1900 */
[----:B----4-:R4:W-:Y:S04]  /*0580*/  STG.E desc[UR12][R6.64+-0x8], R17 ;  /* 0xfffff81106007986 */ /* 0x0109e8000c10190c */
[----:B------:R-:W5:Y:S04]  /*0590*/  LDG.E.U8 R19, desc[UR12][R4.64+-0x1] ;  /* 0xffffff0c04137981 */ /* 0x000f68000c1e1100 */
[----:B0-----:R-:W2:Y:S04]  /*05a0*/  LDG.E.U8 R9, desc[UR12][R4.64] ;  /* 0x0000000c04097981 */ /* 0x001ea8000c1e1100 */
[----:B-1----:R-:W3:Y:S04]  /*05b0*/  LDG.E.U8 R11, desc[UR12][R4.64+0x1] ;  /* 0x0000010c040b7981 */ /* 0x002ee8000c1e1100 */
[----:B-----5:R-:W-:Y:S04]  /*05c0*/  STG.E.U8 desc[UR12][R4.64+-0x4], R19 ;  /* 0xfffffc1304007986 */ /* 0x020fe8000c10110c */
[----:B--2---:R0:W-:Y:S04]  /*05d0*/  STG.E.U8 desc[UR12][R4.64+-0x3], R9 ;  /* 0xfffffd0904007986 */ /* 0x0041e8000c10110c */
[----:B---3--:R1:W-:Y:S04]  /*05e0*/  STG.E.U8 desc[UR12][R4.64+-0x2], R11 ;  /* 0xfffffe0b04007986 */ /* 0x0083e8000c10110c */
[----:B------:R-:W2:Y:S04]  /*05f0*/  LDG.E.U8 R13, desc[UR12][R2.64] ;  /* 0x0000000c020d7981 */ /* 0x000ea8000c1e1100 */
[----:B--2---:R2:W-:Y:S04]  /*0600*/  STG.E.U8 desc[UR12][R2.64+-0x1], R13 ;  /* 0xffffff0d02007986 */ /* 0x0045e8000c10110c */
[----:B------:R-:W3:Y:S04]  /*0610*/  LDG.E R15, desc[UR12][R6.64] ;  /* 0x0000000c060f7981 */ /* 0x000ee8000c1e1900 */
[----:B---3--:R3:W-:Y:S04]  /*0620*/  STG.E desc[UR12][R6.64+-0x4], R15 ;  /* 0xfffffc0f06007986 */ /* 0x0087e8000c10190c */
[----:B----4-:R-:W4:Y:S04]  /*0630*/  LDG.E.U8 R17, desc[UR12][R4.64+0x2] ;  /* 0x0000020c04117981 */ /* 0x010f28000c1e1100 */
[----:B------:R-:W5:Y:S04]  /*0640*/  LDG.E.U8 R21, desc[UR12][R4.64+0x3] ;  /* 0x0000030c04157981 */ /* 0x000f68000c1e1100 */
[----:B------:R-:W2:Y:S04]  /*0650*/  LDG.E.U8 R23, desc[UR12][R4.64+0x4] ;  /* 0x0000040c04177981 */ /* 0x000ea8000c1e1100 */
[----:B----4-:R4:W-:Y:S04]  /*0660*/  STG.E.U8 desc[UR12][R4.64+-0x1], R17 ;  /* 0xffffff1104007986 */ /* 0x0109e8000c10110c */
[----:B-----5:R-:W-:Y:S04]  /*0670*/  STG.E.U8 desc[UR12][R4.64], R21 ;  /* 0x0000001504007986 */ /* 0x020fe8000c10110c */
[----:B--2---:R-:W-:Y:S04]  /*0680*/  STG.E.U8 desc[UR12][R4.64+0x1], R23 ;  /* 0x0000011704007986 */ /* 0x004fe8000c10110c */
[----:B0-----:R-:W2:Y:S04]  /*0690*/  LDG.E.U8 R9, desc[UR12][R2.64+0x1] ;  /* 0x0000010c02097981 */ /* 0x001ea8000c1e1100 */
[----:B--2---:R0:W-:Y:S04]  /*06a0*/  STG.E.U8 desc[UR12][R2.64], R9 ;  /* 0x0000000902007986 */ /* 0x0041e8000c10110c */
[----:B-1----:R-:W2:Y:S04]  /*06b0*/  LDG.E R11, desc[UR12][R6.64+0x4] ;  /* 0x0000040c060b7981 */ /* 0x002ea8000c1e1900 */
[----:B--2---:R1:W-:Y:S04]  /*06c0*/  STG.E desc[UR12][R6.64], R11 ;  /* 0x0000000b06007986 */ /* 0x0043e8000c10190c */
[----:B------:R-:W2:Y:S04]  /*06d0*/  LDG.E.U8 R13, desc[UR12][R4.64+0x5] ;  /* 0x0000050c040d7981 */ /* 0x000ea8000c1e1100 */
[----:B---3--:R-:W3:Y:S04]  /*06e0*/  LDG.E.U8 R15, desc[UR12][R4.64+0x6] ;  /* 0x0000060c040f7981 */ /* 0x008ee8000c1e1100 */
[----:B------:R-:W5:Y:S04]  /*06f0*/  LDG.E.U8 R19, desc[UR12][R4.64+0x7] ;  /* 0x0000070c04137981 */ /* 0x000f68000c1e1100 */
[----:B--2---:R1:W-:Y:S04]  /*0700*/  STG.E.U8 desc[UR12][R4.64+0x2], R13 ;  /* 0x0000020d04007986 */ /* 0x0043e8000c10110c */
[----:B---3--:R1:W-:Y:S04]  /*0710*/  STG.E.U8 desc[UR12][R4.64+0x3], R15 ;  /* 0x0000030f04007986 */ /* 0x0083e8000c10110c */
[----:B-----5:R1:W-:Y:S04]  /*0720*/  STG.E.U8 desc[UR12][R4.64+0x4], R19 ;  /* 0x0000041304007986 */ /* 0x0203e8000c10110c */
[----:B----4-:R-:W2:Y:S01]  /*0730*/  LDG.E.U8 R17, desc[UR12][R2.64+0x2] ;  /* 0x0000020c02117981 */ /* 0x010ea2000c1e1100 */
[----:B------:R-:W-:-:S05]  /*0740*/  VIADD R0, R0, 0x4 ;  /* 0x0000000400007836 */ /* 0x000fca0000000000 */
[----:B------:R-:W-:Y:S01]  /*0750*/  ISETP.NE.AND P0, PT, R0, -0x1, PT ;  /* 0xffffffff0000780c */ /* 0x000fe20003f05270 */
[----:B--2---:R1:W-:Y:S04]  /*0760*/  STG.E.U8 desc[UR12][R2.64+0x1], R17 ;  /* 0x0000011102007986 */ /* 0x0043e8000c10110c */
[----:B0-----:R-:W2:Y:S01]  /*0770*/  LDG.E R9, desc[UR12][R6.64+0x8] ;  /* 0x0000080c06097981 */ /* 0x001ea2000c1e1900 */
[----:B------:R-:W-:-:S03]  /*0780*/  IADD3 R8, PT, PT, R8, 0x4, RZ ;  /* 0x0000000408087810 */ /* 0x000fc60007ffe0ff */
[----:B--2---:R1:W-:Y:S04]  /*0790*/  STG.E desc[UR12][R6.64+0x4], R9 ;  /* 0x0000040906007986 */ /* 0x0043e8000c10190c */
[----:B------:R-:W-:Y:S05]  /*07a0*/  @P0 BRA `(.L_x_34) ;  /* 0xfffffffc002c0947 */ /* 0x000fea000383ffff */
[----:B------:R-:W-:Y:S05]  /*07b0*/  EXIT ;  /* 0x000000000000794d */ /* 0x000fea0003800000 */
.L_x_35:
        /* <DEDUP_REMOVED lines=12> */
.L_x_43:


//--------------------- .text._Z21pixelsImportantKernelPhiiPiS0_S0_ --------------------------
	.section	.text._Z21pixelsImportantKernelPhiiPiS0_S0_,"ax",@progbits
	.align	128
        .global         _Z21pixelsImportantKernelPhiiPiS0_S0_
        .type           _Z21pixelsImportantKernelPhiiPiS0_S0_,@function
        .size           _Z21pixelsImportantKernelPhiiPiS0_S0_,(.L_x_44 - _Z21pixelsImportantKernelPhiiPiS0_S0_)
        .other          _Z21pixelsImportantKernelPhiiPiS0_S0_,@"STO_CUDA_ENTRY STV_DEFAULT"
_Z21pixelsImportantKernelPhiiPiS0_S0_:
.text._Z21pixelsImportantKernelPhiiPiS0_S0_:
[----:B------:R-:W-:Y:S01]  /*0000*/  LDC R1, c[0x0][0x37c] ;  /* 0x0000df00ff017b82 */ /* 0x000fe20000000800 */
[----:B------:R-:W0:Y:S07]  /*0010*/  S2R R3, SR_TID.Y ;  /* 0x0000000000037919 */ /* 0x000e2e0000002200 */
[----:B------:R-:W1:Y:S01]  /*0020*/  LDC R15, c[0x0][0x360] ;  /* 0x0000d800ff0f7b82 */ /* 0x000e620000000800 */
[----:B------:R-:W1:Y:S07]  /*0030*/  S2R R2, SR_TID.X ;  /* 0x0000000000027919 */ /* 0x000e6e0000002100 */
[----:B------:R-:W0:Y:S08]  /*0040*/  S2UR UR5, SR_CTAID.Y ;  /* 0x00000000000579c3 */ /* 0x000e300000002600 */
[----:B------:R-:W0:Y:S08]  /*0050*/  LDC R0, c[0x0][0x364] ;  /* 0x0000d900ff007b82 */ /* 0x000e300000000800 */
[----:B------:R-:W1:Y:S08]  /*0060*/  S2UR UR4, SR_CTAID.X ;  /* 0x00000000000479c3 */ /* 0x000e700000002500 */
[----:B------:R-:W2:Y:S01]  /*0070*/  LDC.64 R6, c[0x0][0x388] ;  /* 0x0000e200ff067b82 */ /* 0x000ea20000000a00 */
[----:B0-----:R-:W-:-:S02]  /*0080*/  IMAD R0, R0, UR5, R3 ;  /* 0x0000000500007c24 */ /* 0x001fc4000f8e0203 */
[----:B-1----:R-:W-:-:S03]  /*0090*/  IMAD R15, R15, UR4, R2 ;  /* 0x000000040f0f7c24 */ /* 0x002fc6000f8e0202 */
[----:B--2---:R-:W-:-:S04]  /*00a0*/  ISETP.GE.AND P0, PT, R0, R7, PT ;  /* 0x000000070000720c */ /* 0x004fc80003f06270 */
[----:B------:R-:W-:-:S13]  /*00b0*/  ISETP.GE.OR P0, PT, R15, R6, P0 ;  /* 0x000000060f00720c */ /* 0x000fda0000706670 */
[----:B------:R-:W-:Y:S05]  /*00c0*/  @P0 EXIT ;  /* 0x000000000000094d */ /* 0x000fea0003800000 */
[----:B------:R-:W0:Y:S01]  /*00d0*/  LDC.64 R8, c[0x4][RZ] ;  /* 0x01000000ff087b82 */ /* 0x000e220000000a00 */
[----:B------:R-:W0:Y:S01]  /*00e0*/  LDCU.64 UR4, c[0x0][0x358] ;  /* 0x00006b00ff0477ac */ /* 0x000e220008000a00 */
[----:B------:R-:W-:Y:S01]  /*00f0*/  VIADD R11, R15, 0x1 ;  /* 0x000000010f0b7836 */ /* 0x000fe20000000000 */
[----:B------:R-:W1:Y:S01]  /*0100*/  LDCU.64 UR6, c[0x0][0x380] ;  /* 0x00007000ff0677ac */ /* 0x000e620008000a00 */
[----:B0-----:R0:W2:Y:S01]  /*0110*/  LDG.E R13, desc[UR4][R8.64] ;  /* 0x00000004080d7981 */ /* 0x0010a2000c1e1900 */
[----:B------:R-:W-:-:S03]  /*0120*/  VIMNMX.U32 R2, PT, PT, R0, 0x1, !PT ;  /* 0x0000000100027848 */ /* 0x000fc60007fe0000 */
[----:B------:R-:W3:Y:S01]  /*0130*/  LDC.64 R4, c[0x0][0x390] ;  /* 0x0000e400ff047b82 */ /* 0x000ee20000000a00 */
[----:B------:R-:W-:Y:S02]  /*0140*/  ISETP.GE.AND P0, PT, R11, R6, PT ;  /* 0x000000060b00720c */ /* 0x000fe40003f06270 */
[----:B------:R-:W-:Y:S01]  /*0150*/  VIMNMX R27, PT, PT, R15, 0x1, !PT ;  /* 0x000000010f1b7848 */ /* 0x000fe20007fe0100 */
[----:B------:R-:W-:Y:S01]  /*0160*/  VIADD R10, R2, 0xffffffff ;  /* 0xffffffff020a7836 */ /* 0x000fe20000000000 */
[----:B------:R-:W-:-:S03]  /*0170*/  VIMNMX R25, PT, PT, RZ, R15, !PT ;  /* 0x0000000fff197248 */ /* 0x000fc60007fe0100 */
[----:B------:R-:W4:Y:S06]  /*0180*/  LDC.64 R2, c[0x0][0x398] ;  /* 0x0000e600ff027b82 */ /* 0x000f2c0000000a00 */
[----:B------:R-:W-:Y:S01]  /*0190*/  @P0 VIADD R11, R6, 0xffffffff ;  /* 0xffffffff060b0836 */ /* 0x000fe20000000000 */
[----:B------:R-:W-:-:S04]  /*01a0*/  ISETP.GE.AND P0, PT, R15, -0x1, PT ;  /* 0xffffffff0f00780c */ /* 0x000fc80003f06270 */
[----:B0-----:R-:W-:Y:S01]  /*01b0*/  SEL R9, R11, RZ, P0 ;  /* 0x000000ff0b097207 */ /* 0x001fe20000000000 */
[----:B---3--:R-:W3:Y:S04]  /*01c0*/  LDG.E R26, desc[UR4][R4.64] ;  /* 0x00000004041a7981 */ /* 0x008ee8000c1e1900 */
[----:B------:R-:W5:Y:S04]  /*01d0*/  LDG.E R21, desc[UR4][R4.64+0x4] ;  /* 0x0000040404157981 */ /* 0x000f68000c1e1900 */
[----:B----4-:R-:W4:Y:S04]  /*01e0*/  LDG.E R22, desc[UR4][R2.64] ;  /* 0x0000000402167981 */ /* 0x010f28000c1e1900 */
[----:B------:R-:W5:Y:S04]  /*01f0*/  LDG.E R23, desc[UR4][R2.64+0x4] ;  /* 0x0000040402177981 */ /* 0x000f68000c1e1900 */
[----:B------:R-:W5:Y:S04]  /*0200*/  LDG.E R24, desc[UR4][R4.64+0x8] ;  /* 0x0000080404187981 */ /* 0x000f68000c1e1900 */
[----:B------:R-:W5:Y:S01]  /*0210*/  LDG.E R18, desc[UR4][R2.64+0x8] ;  /* 0x0000080402127981 */ /* 0x000f62000c1e1900 */
[----:B--2---:R-:W-:-:S05]  /*0220*/  IMAD R10, R13, R10, RZ ;  /* 0x0000000a0d0a7224 */ /* 0x004fca00078e02ff */
[----:B------:R-:W-:Y:S02]  /*0230*/  SHF.R.S32.HI R6, RZ, 0x1f, R10 ;  /* 0x0000001fff067819 */ /* 0x000fe4000001140a */
[C---:B-1----:R-:W-:Y:S02]  /*0240*/  IADD3 R16, P1, P2, R10.reuse, UR6, R27 ;  /* 0x000000060a107c10 */ /* 0x042fe4000fa3e01b */
[----:B------:R-:W-:Y:S02]  /*0250*/  IADD3 R8, PT, PT, R10, R25, RZ ;  /* 0x000000190a087210 */ /* 0x000fe40007ffe0ff */
[----:B------:R-:W-:Y:S01]  /*0260*/  IADD3.X R17, PT, PT, R6, UR7, RZ, P1, P2 ;  /* 0x0000000706117c10 */ /* 0x000fe20008fe44ff */
[----:B------:R-:W-:Y:S01]  /*0270*/  IMAD.IADD R6, R10, 0x1, R9 ;  /* 0x000000010a067824 */ /* 0x000fe200078e0209 */
[----:B------:R-:W-:-:S03]  /*0280*/  IADD3 R28, P0, PT, R8, UR6, RZ ;  /* 0x00000006081c7c10 */ /* 0x000fc6000ff1e0ff */
[----:B------:R-:W3:Y:S01]  /*0290*/  LDG.E.U8 R19, desc[UR4][R16.64+-0x1] ;  /* 0xffffff0410137981 */ /* 0x000ee2000c1e1100 */
[----:B------:R-:W-:Y:S02]  /*02a0*/  LEA.HI.X.SX32 R29, R8, UR7, 0x1, P0 ;  /* 0x00000007081d7c11 */ /* 0x000fe400080f0eff */
[----:B------:R-:W-:-:S03]  /*02b0*/  IADD3 R10, P0, PT, R6, UR6, RZ ;  /* 0x00000006060a7c10 */ /* 0x000fc6000ff1e0ff */
[----:B------:R0:W5:Y:S01]  /*02c0*/  LDG.E.U8 R20, desc[UR4][R28.64] ;  /* 0x000000041c147981 */ /* 0x000162000c1e1100 */
[----:B------:R-:W-:-:S05]  /*02d0*/  LEA.HI.X.SX32 R11, R6, UR7, 0x1, P0 ;  /* 0x00000007060b7c11 */ /* 0x000fca00080f0eff */
[----:B------:R1:W2:Y:S01]  /*02e0*/  LDG.E.U8 R17, desc[UR4][R10.64] ;  /* 0x000000040a117981 */ /* 0x0002a2000c1e1100 */
[----:B------:R-:W-:-:S03]  /*02f0*/  VIADD R6, R0, 0x1 ;  /* 0x0000000100067836 */ /* 0x000fc60000000000 */
[----:B------:R-:W2:Y:S02]  /*0300*/  LDG.E R29, desc[UR4][R2.64+0x1c] ;  /* 0x00001c04021d7981 */ /* 0x000ea4000c1e1900 */
[----:B------:R-:W-:Y:S01]  /*0310*/  ISETP.GE.U32.AND P0, PT, R6, R7, PT ;  /* 0x000000070600720c */ /* 0x000fe20003f06070 */
[----:B------:R-:W-:-:S12]  /*0320*/  IMAD R0, R0, R13, RZ ;  /* 0x0000000d00007224 */ /* 0x000fd800078e02ff */
[----:B------:R-:W-:Y:S01]  /*0330*/  @P0 IADD3 R6, PT, PT, R7, -0x1, RZ ;  /* 0xffffffff07060810 */ /* 0x000fe20007ffe0ff */
[----:B------:R-:W-:Y:S01]  /*0340*/  IMAD.IADD R7, R25, 0x1, R0 ;  /* 0x0000000119077824 */ /* 0x000fe200078e0200 */
[----:B------:R-:W-:-:S03]  /*0350*/  IADD3 R12, P0, P1, R0, UR6, R27 ;  /* 0x00000006000c7c10 */ /* 0x000fc6000f91e01b */
[----:B0-----:R-:W-:Y:S01]  /*0360*/  IMAD R28, R13, R6, RZ ;  /* 0x000000060d1c7224 */ /* 0x001fe200078e02ff */
[----:B------:R-:W-:Y:S02]  /*0370*/  SHF.R.S32.HI R6, RZ, 0x1f, R0 ;  /* 0x0000001fff067819 */ /* 0x000fe40000011400 */
[----:B------:R-:W-:Y:S01]  /*0380*/  IADD3 R8, P2, PT, R7, UR6, RZ ;  /* 0x0000000607087c10 */ /* 0x000fe2000ff5e0ff */
[--C-:B------:R-:W-:Y:S01]  /*0390*/  IMAD.IADD R16, R25, 0x1, R28.reuse ;  /* 0x0000000119107824 */ /* 0x100fe200078e021c */
[----:B------:R-:W-:Y:S01]  /*03a0*/  IADD3.X R13, PT, PT, R6, UR7, RZ, P0, P1 ;  /* 0x00000007060d7c10 */ /* 0x000fe200087e24ff */
[C-C-:B------:R-:W-:Y:S01]  /*03b0*/  IMAD.IADD R14, R9.reuse, 0x1, R28.reuse ;  /* 0x00000001090e7824 */ /* 0x140fe200078e021c */
[----:B-1----:R-:W-:Y:S02]  /*03c0*/  IADD3 R11, PT, PT, R9, R0, RZ ;  /* 0x00000000090b7210 */ /* 0x002fe40007ffe0ff */
[----:B------:R-:W-:Y:S01]  /*03d0*/  IADD3 R6, P0, P1, R28, UR6, R27 ;  /* 0x000000061c067c10 */ /* 0x000fe2000f91e01b */
[----:B------:R-:W2:Y:S01]  /*03e0*/  LDG.E.U8 R12, desc[UR4][R12.64+-0x1] ;  /* 0xffffff040c0c7981 */ /* 0x000ea2000c1e1100 */
[----:B------:R-:W-:-:S02]  /*03f0*/  SHF.R.S32.HI R28, RZ, 0x1f, R28 ;  /* 0x0000001fff1c7819 */ /* 0x000fc4000001141c */
[----:B------:R-:W-:Y:S02]  /*0400*/  LEA.HI.X.SX32 R9, R7, UR7, 0x1, P2 ;  /* 0x0000000707097c11 */ /* 0x000fe400090f0eff */
[C---:B------:R-:W-:Y:S02]  /*0410*/  IADD3 R10, P2, PT, R11.reuse, UR6, RZ ;  /* 0x000000060b0a7c10 */ /* 0x040fe4000ff5e0ff */
[----:B------:R-:W-:Y:S01]  /*0420*/  IADD3.X R7, PT, PT, R28, UR7, RZ, P0, P1 ;  /* 0x000000071c077c10 */ /* 0x000fe200087e24ff */
[----:B------:R-:W2:Y:S01]  /*0430*/  LDG.E.U8 R8, desc[UR4][R8.64] ;  /* 0x0000000408087981 */ /* 0x000ea2000c1e1100 */
[----:B------:R-:W-:-:S03]  /*0440*/  LEA.HI.X.SX32 R11, R11, UR7, 0x1, P2 ;  /* 0x000000070b0b7c11 */ /* 0x000fc600090f0eff */
[----:B------:R-:W2:Y:S04]  /*0450*/  LDG.E R13, desc[UR4][R2.64+0xc] ;  /* 0x00000c04020d7981 */ /* 0x000ea8000c1e1900 */
[----:B------:R0:W2:Y:S04]  /*0460*/  LDG.E.U8 R25, desc[UR4][R6.64+-0x1] ;  /* 0xffffff0406197981 */ /* 0x0000a8000c1e1100 */
[----:B------:R-:W2:Y:S01]  /*0470*/  LDG.E R9, desc[UR4][R2.64+0x14] ;  /* 0x0000140402097981 */ /* 0x000ea2000c1e1900 */
[----:B0-----:R-:W-:-:S04]  /*0480*/  IADD3 R6, P0, PT, R16, UR6, RZ ;  /* 0x0000000610067c10 */ /* 0x001fc8000ff1e0ff */
[----:B------:R-:W-:Y:S02]  /*0490*/  LEA.HI.X.SX32 R7, R16, UR7, 0x1, P0 ;  /* 0x0000000710077c11 */ /* 0x000fe400080f0eff */
[----:B------:R-:W2:Y:S04]  /*04a0*/  LDG.E R16, desc[UR4][R4.64+0x18] ;  /* 0x0000180404107981 */ /* 0x000ea8000c1e1900 */
[----:B------:R-:W2:Y:S01]  /*04b0*/  LDG.E.U8 R6, desc[UR4][R6.64] ;  /* 0x0000000406067981 */ /* 0x000ea2000c1e1100 */
[C---:B---3--:R-:W-:Y:S02]  /*04c0*/  IMAD R27, R19.reuse, R26, RZ ;  /* 0x0000001a131b7224 */ /* 0x048fe400078e02ff */
[----:B----4-:R-:W-:Y:S01]  /*04d0*/  IMAD R22, R19, R22, RZ ;  /* 0x0000001613167224 */ /* 0x010fe200078e02ff */
[----:B------:R0:W3:Y:S04]  /*04e0*/  LDG.E.U8 R26, desc[UR4][R10.64] ;  /* 0x000000040a1a7981 */ /* 0x0000e8000c1e1100 */
[----:B------:R-:W4:Y:S01]  /*04f0*/  LDG.E R19, desc[UR4][R4.64+0xc] ;  /* 0x00000c0404137981 */ /* 0x000f22000c1e1900 */
[----:B-----5:R-:W-:-:S02]  /*0500*/  IMAD R21, R20, R21, R27 ;  /* 0x0000001514157224 */ /* 0x020fc400078e021b */
[----:B------:R-:W-:Y:S01]  /*0510*/  IMAD R22, R20, R23, R22 ;  /* 0x0000001714167224 */ /* 0x000fe200078e0216 */
[----:B------:R-:W5:Y:S01]  /*0520*/  LDG.E R27, desc[UR4][R4.64+0x10] ;  /* 0x00001004041b7981 */ /* 0x000f62000c1e1900 */
[----:B--2---:R-:W-:-:S03]  /*0530*/  IMAD R24, R17, R24, R21 ;  /* 0x0000001811187224 */ /* 0x004fc600078e0215 */
[----:B------:R-:W2:Y:S01]  /*0540*/  LDG.E R23, desc[UR4][R2.64+0x10] ;  /* 0x0000100402177981 */ /* 0x000ea2000c1e1900 */
[----:B0-----:R-:W-:-:S03]  /*0550*/  IADD3 R10, P1, PT, R14, UR6, RZ ;  /* 0x000000060e0a7c10 */ /* 0x001fc6000ff3e0ff */
[----:B------:R-:W3:Y:S01]  /*0560*/  LDG.E R21, desc[UR4][R4.64+0x14] ;  /* 0x0000140404157981 */ /* 0x000ee2000c1e1900 */
[----:B------:R-:W-:Y:S01]  /*0570*/  IMAD R18, R17, R18, R22 ;  /* 0x0000001211127224 */ /* 0x000fe200078e0216 */
[----:B------:R-:W-:Y:S02]  /*0580*/  LEA.HI.X.SX32 R11, R14, UR7, 0x1, P1 ;  /* 0x000000070e0b7c11 */ /* 0x000fe400088f0eff */
[----:B------:R-:W3:Y:S04]  /*0590*/  LDG.E R14, desc[UR4][R2.64+0x18] ;  /* 0x00001804020e7981 */ /* 0x000ee8000c1e1900 */
[----:B------:R-:W3:Y:S04]  /*05a0*/  LDG.E R17, desc[UR4][R4.64+0x1c] ;  /* 0x00001c0404117981 */ /* 0x000ee8000c1e1900 */
[----:B------:R-:W3:Y:S04]  /*05b0*/  LDG.E.U8 R10, desc[UR4][R10.64] ;  /* 0x000000040a0a7981 */ /* 0x000ee8000c1e1100 */
[----:B------:R-:W3:Y:S04]  /*05c0*/  LDG.E R22, desc[UR4][R4.64+0x20] ;  /* 0x0000200404167981 */ /* 0x000ee8000c1e1900 */
[----:B------:R-:W3:Y:S01]  /*05d0*/  LDG.E R20, desc[UR4][R2.64+0x20] ;  /* 0x0000200402147981 */ /* 0x000ee2000c1e1900 */
[----:B------:R-:W-:-:S02]  /*05e0*/  IMAD R13, R12, R13, R18 ;  /* 0x0000000d0c0d7224 */ /* 0x000fc400078e0212 */
[----:B------:R-:W-:Y:S02]  /*05f0*/  IMAD.IADD R15, R15, 0x1, R0 ;  /* 0x000000010f0f7824 */ /* 0x000fe400078e0200 */
[----:B----4-:R-:W-:-:S04]  /*0600*/  IMAD R19, R12, R19, R24 ;  /* 0x000000130c137224 */ /* 0x010fc800078e0218 */
[C---:B-----5:R-:W-:Y:S02]  /*0610*/  IMAD R19, R8.reuse, R27, R19 ;  /* 0x0000001b08137224 */ /* 0x060fe400078e0213 */
[----:B--2---:R-:W-:Y:S02]  /*0620*/  IMAD R13, R8, R23, R13 ;  /* 0x00000017080d7224 */ /* 0x004fe400078e020d */
[C---:B---3--:R-:W-:Y:S02]  /*0630*/  IMAD R19, R26.reuse, R21, R19 ;  /* 0x000000151a137224 */ /* 0x048fe400078e0213 */
[----:B------:R-:W-:Y:S02]  /*0640*/  IMAD R13, R26, R9, R13 ;  /* 0x000000091a0d7224 */ /* 0x000fe400078e020d */
[----:B------:R-:W0:Y:S01]  /*0650*/  LDC.64 R8, c[0x0][0x3a0] ;  /* 0x0000e800ff087b82 */ /* 0x000e220000000a00 */
[C---:B------:R-:W-:Y:S02]  /*0660*/  IMAD R16, R25.reuse, R16, R19 ;  /* 0x0000001019107224 */ /* 0x040fe400078e0213 */
[----:B------:R-:W-:-:S02]  /*0670*/  IMAD R13, R25, R14, R13 ;  /* 0x0000000e190d7224 */ /* 0x000fc400078e020d */
[C---:B------:R-:W-:Y:S02]  /*0680*/  IMAD R17, R6.reuse, R17, R16 ;  /* 0x0000001106117224 */ /* 0x040fe400078e0210 */
[----:B------:R-:W-:Y:S02]  /*0690*/  IMAD R13, R6, R29, R13 ;  /* 0x0000001d060d7224 */ /* 0x000fe400078e020d */
[C---:B------:R-:W-:Y:S02]  /*06a0*/  IMAD R17, R10.reuse, R22, R17 ;  /* 0x000000160a117224 */ /* 0x040fe400078e0211 */
[----:B------:R-:W-:-:S03]  /*06b0*/  IMAD R13, R10, R20, R13 ;  /* 0x000000140a0d7224 */ /* 0x000fc600078e020d */
[----:B------:R-:W-:Y:S02]  /*06c0*/  IABS R17, R17 ;  /* 0x0000001100117213 */ /* 0x000fe40000000000 */
[----:B------:R-:W-:Y:S02]  /*06d0*/  IABS R3, R13 ;  /* 0x0000000d00037213 */ /* 0x000fe40000000000 */
[----:B------:R-:W-:Y:S01]  /*06e0*/  MOV R0, R17 ;  /* 0x0000001100007202 */ /* 0x000fe20000000f00 */
[----:B0-----:R-:W-:-:S04]  /*06f0*/  IMAD.WIDE R8, R15, 0x4, R8 ;  /* 0x000000040f087825 */ /* 0x001fc800078e0208 */
[----:B------:R-:W-:-:S05]  /*0700*/  IMAD.IADD R3, R3, 0x1, R0 ;  /* 0x0000000103037824 */ /* 0x000fca00078e0200 */
[----:B------:R-:W-:Y:S01]  /*0710*/  STG.E desc[UR4][R8.64], R3 ;  /* 0x0000000308007986 */ /* 0x000fe2000c101904 */
[----:B------:R-:W-:Y:S05]  /*0720*/  EXIT ;  /* 0x000000000000794d */ /* 0x000fea0003800000 */
.L_x_36:
        /* <DEDUP_REMOVED lines=13> */
.L_x_44:


//--------------------- .text._Z14Rgb2GrayKernelP6uchar3iiPh --------------------------
	.section	.text._Z14Rgb2GrayKernelP6uchar3iiPh,"ax",@progbits
	.align	128
        .global         _Z14Rgb2GrayKernelP6uchar3iiPh
        .type           _Z14Rgb2GrayKernelP6uchar3iiPh,@function
        .size           _Z14Rgb2GrayKernelP6uchar3iiPh,(.L_x_45 - _Z14Rgb2GrayKernelP6uchar3iiPh)
        .other          _Z14Rgb2GrayKernelP6uchar3iiPh,@"STO_CUDA_ENTRY STV_DEFAULT"
_Z14Rgb2GrayKernelP6uchar3iiPh:
.text._Z14Rgb2GrayKernelP6uchar3iiPh:
[----:B------:R-:W-:Y:S01]  /*0000*/  LDC R1, c[0x0][0x37c] ;  /* 0x0000df00ff017b82 */ /* 0x000fe20000000800 */
[----:B------:R-:W0:Y:S07]  /*0010*/  S2R R3, SR_TID.X ;  /* 0x0000000000037919 */ /* 0x000e2e0000002100 */
[----:B------:R-:W1:Y:S01]  /*0020*/  LDC R5, c[0x0][0x364] ;  /* 0x0000d900ff057b82 */ /* 0x000e620000000800 */
[----:B------:R-:W2:Y:S01]  /*0030*/  LDCU.64 UR6, c[0x0][0x388] ;  /* 0x00007100ff0677ac */ /* 0x000ea20008000a00 */
[----:B------:R-:W1:Y:S06]  /*0040*/  S2R R0, SR_TID.Y ;  /* 0x0000000000007919 */ /* 0x000e6c0000002200 */
[----:B------:R-:W0:Y:S08]  /*0050*/  S2UR UR5, SR_CTAID.X ;  /* 0x00000000000579c3 */ /* 0x000e300000002500 */
[----:B------:R-:W0:Y:S08]  /*0060*/  LDC R2, c[0x0][0x360] ;  /* 0x0000d800ff027b82 */ /* 0x000e300000000800 */
[----:B------:R-:W1:Y:S01]  /*0070*/  S2UR UR4, SR_CTAID.Y ;  /* 0x00000000000479c3 */ /* 0x000e620000002600 */
[----:B0-----:R-:W-:Y:S01]  /*0080*/  IMAD R2, R2, UR5, R3 ;  /* 0x0000000502027c24 */ /* 0x001fe2000f8e0203 */
[----:B--2---:R-:W-:Y:S01]  /*0090*/  USHF.R.S32.HI UR5, URZ, 0x1f, UR6 ;  /* 0x0000001fff057899 */ /* 0x004fe20008011406 */
[----:B------:R-:W-:-:S03]  /*00a0*/  HFMA2 R3, -RZ, RZ, 0, 0 ;  /* 0x00000000ff037431 */ /* 0x000fc600000001ff */
[----:B------:R-:W-:Y:S01]  /*00b0*/  ISETP.GE.U32.AND P0, PT, R2, UR6, PT ;  /* 0x0000000602007c0c */ /* 0x000fe2000bf06070 */
[----:B-1----:R-:W-:-:S03]  /*00c0*/  IMAD R5, R5, UR4, R0 ;  /* 0x0000000405057c24 */ /* 0x002fc6000f8e0200 */
[----:B------:R-:W-:Y:S01]  /*00d0*/  ISETP.GE.U32.AND.EX P0, PT, RZ, UR5, PT, P0 ;  /* 0x00000005ff007c0c */ /* 0x000fe2000bf06100 */
[----:B------:R-:W-:-:S03]  /*00e0*/  IMAD R7, R5, UR5, RZ ;  /* 0x0000000505077c24 */ /* 0x000fc6000f8e02ff */
[C---:B------:R-:W-:Y:S01]  /*00f0*/  ISETP.GE.U32.OR P0, PT, R5.reuse, UR7, P0 ;  /* 0x0000000705007c0c */ /* 0x040fe20008706470 */
[----:B------:R-:W-:-:S12]  /*0100*/  IMAD.WIDE.U32 R2, R5, UR6, R2 ;  /* 0x0000000605027c25 */ /* 0x000fd8000f8e0002 */
[----:B------:R-:W-:Y:S05]  /*0110*/  @P0 EXIT ;  /* 0x000000000000094d */ /* 0x000fea0003800000 */
[----:B------:R-:W0:Y:S01]  /*0120*/  LDC.64 R4, c[0x0][0x380] ;  /* 0x0000e000ff047b82 */ /* 0x000e220000000a00 */
[----:B------:R-:W1:Y:S01]  /*0130*/  LDCU.64 UR4, c[0x0][0x358] ;  /* 0x00006b00ff0477ac */ /* 0x000e620008000a00 */
[----:B------:R-:W-:Y:S01]  /*0140*/  IADD3 R8, PT, PT, R3, R7, RZ ;  /* 0x0000000703087210 */ /* 0x000fe20007ffe0ff */
[----:B------:R-:W2:Y:S04]  /*0150*/  LDCU.64 UR6, c[0x0][0x390] ;  /* 0x00007200ff0677ac */ /* 0x000ea80008000a00 */
[----:B------:R-:W-:Y:S02]  /*0160*/  IMAD R3, R8, 0x3, RZ ;  /* 0x0000000308037824 */ /* 0x000fe400078e02ff */
[----:B0-----:R-:W-:-:S05]  /*0170*/  IMAD.WIDE.U32 R4, R2, 0x3, R4 ;  /* 0x0000000302047825 */ /* 0x001fca00078e0004 */
[----:B------:R-:W-:-:S05]  /*0180*/  IADD3 R5, PT, PT, R5, R3, RZ ;  /* 0x0000000305057210 */ /* 0x000fca0007ffe0ff */
[----:B-1----:R-:W3:Y:S04]  /*0190*/  LDG.E.U8 R3, desc[UR4][R4.64+0x1] ;  /* 0x0000010404037981 */ /* 0x002ee8000c1e1100 */
[----:B------:R-:W4:Y:S04]  /*01a0*/  LDG.E.U8 R0, desc[UR4][R4.64] ;  /* 0x0000000404007981 */ /* 0x000f28000c1e1100 */
[----:B------:R-:W5:Y:S01]  /*01b0*/  LDG.E.U8 R6, desc[UR4][R4.64+0x2] ;  /* 0x0000020404067981 */ /* 0x000f62000c1e1100 */
[----:B--2---:R-:W-:Y:S02]  /*01c0*/  IADD3 R2, P0, PT, R2, UR6, RZ ;  /* 0x0000000602027c10 */ /* 0x004fe4000ff1e0ff */
[----:B---3--:R-:W-:-:S02]  /*01d0*/  I2FP.F32.U32 R3, R3 ;  /* 0x0000000300037245 */ /* 0x008fc40000201000 */
[----:B----4-:R-:W-:-:S03]  /*01e0*/  I2FP.F32.U32 R0, R0 ;  /* 0x0000000000007245 */ /* 0x010fc60000201000 */
[----:B------:R-:W-:Y:S01]  /*01f0*/  FMUL R3, R3, 0.58700001239776611328 ;  /* 0x3f1645a203037820 */ /* 0x000fe20000400000 */
[----:B-----5:R-:W-:-:S03]  /*0200*/  I2FP.F32.U32 R7, R6 ;  /* 0x0000000600077245 */ /* 0x020fc60000201000 */
[----:B------:R-:W-:Y:S01]  /*0210*/  FFMA R0, R0, 0.29899999499320983887, R3 ;  /* 0x3e99168700007823 */ /* 0x000fe20000000003 */
[----:B------:R-:W-:-:S03]  /*0220*/  IADD3.X R3, PT, PT, R8, UR7, RZ, P0, !PT ;  /* 0x0000000708037c10 */ /* 0x000fc600087fe4ff */
[----:B------:R-:W-:-:S04]  /*0230*/  FFMA R0, R7, 0.11400000005960464478, R0 ;  /* 0x3de978d507007823 */ /* 0x000fc80000000000 */
[----:B------:R-:W0:Y:S02]  /*0240*/  F2I.U32.TRUNC.NTZ R7, R0 ;  /* 0x0000000000077305 */ /* 0x000e24000020f000 */
[----:B0-----:R-:W-:Y:S01]  /*0250*/  STG.E.U8 desc[UR4][R2.64], R7 ;  /* 0x0000000702007986 */ /* 0x001fe2000c101104 */
[----:B------:R-:W-:Y:S05]  /*0260*/  EXIT ;  /* 0x000000000000794d */ /* 0x000fea0003800000 */
.L_x_37:
        /* <DEDUP_REMOVED lines=9> */
.L_x_45:


//--------------------- .nv.shared.reserved.0     --------------------------
	.section	.nv.shared.reserved.0,"aw",@nobits
	.weak		__nv_reservedSMEM_offset_0_alias
	.size		__nv_reservedSMEM_offset_0_alias, 0, 64
	.other		__nv_reservedSMEM_offset_0_alias,@"STO_CUDA_RESERVED_SHARED STV_DEFAULT"
__nv_reservedSMEM_offset_0_alias:
	.zero		0
	.zero		64


//--------------------- .nv.global                --------------------------
	.section	.nv.global,"aw",@nobits
	.align	4
.nv.global:
	.type		d_originalWidth,@object
	.size		d_originalWidth,(.L_0 - d_originalWidth)
d_originalWidth:
	.zero		4
.L_0:


//--------------------- .nv.constant0._Z18convertToIntKernelPfPiii --------------------------
	.section	.nv.constant0._Z18convertToIntKernelPfPiii,"a",@progbits
	.sectionflags	@""
	.align	4
.nv.constant0._Z18convertToIntKernelPfPiii:
	.zero		920


//--------------------- .nv.constant0._Z18hybridEnergyKernelPiPfS0_ii --------------------------
	.section	.nv.constant0._Z18hybridEnergyKernelPiPfS0_ii,"a",@progbits
	.sectionflags	@""
	.align	4
.nv.constant0._Z18hybridEnergyKernelPiPfS0_ii:
	.zero		928


//--------------------- .nv.constant0._Z19forwardEnergyKernelPhiiPf --------------------------
	.section	.nv.constant0._Z19forwardEnergyKernelPhiiPf,"a",@progbits
	.sectionflags	@""
	.align	4
.nv.constant0._Z19forwardEnergyKernelPhiiPf:
	.zero		920


//--------------------- .nv.constant0._Z16seamsScoreKernelPiS_iii --------------------------
	.section	.nv.constant0._Z16seamsScoreKernelPiS_iii,"a",@progbits
	.sectionflags	@""
	.align	4
.nv.constant0._Z16seamsScoreKernelPiS_iii:
	.zero		924


//--------------------- .nv.constant0._Z13carvingKernelPiP6uchar3PhS_i --------------------------
	.section	.nv.constant0._Z13carvingKernelPiP6uchar3PhS_i,"a",@progbits
	.sectionflags	@""
	.align	4
.nv.constant0._Z13carvingKernelPiP6uchar3PhS_i:
	.zero		932


//--------------------- .nv.constant0._Z21pixelsImportantKernelPhiiPiS0_S0_ --------------------------
	.section	.nv.constant0._Z21pixelsImportantKernelPhiiPiS0_S0_,"a",@progbits
	.sectionflags	@""
	.align	4
.nv.constant0._Z21pixelsImportantKernelPhiiPiS0_S0_:
	.zero		936


//--------------------- .nv.constant0._Z14Rgb2GrayKernelP6uchar3iiPh --------------------------
	.section	.nv.constant0._Z14Rgb2GrayKernelP6uchar3iiPh,"a",@progbits
	.sectionflags	@""
	.align	4
.nv.constant0._Z14Rgb2GrayKernelP6uchar3iiPh:
	.zero		920


//--------------------- SYMBOLS --------------------------

	.type		.nv.reservedSmem.offset0,@object
	.size		.nv.reservedSmem.offset0,0x4
